	.target	sm_90a

	.elftype	@"ET_EXEC"


//--------------------- .note.nv.tkinfo           --------------------------
	.section	.note.nv.tkinfo,"",@"SHT_NOTE"
	.sectionflags	@"SHF_NOTE_NV_TKINFO"
	.tkinfo
        /*0018*/ 	.word	0x00000002
        /*0030*/ 	.string	""
        /*0030*/ 	.string	"ptxas"
        /*0030*/ 	.string	"Cuda compilation tools, release 13.0, V13.0.88"
        /*0030*/ 	.string	"Build cuda_13.0.r13.0/compiler.36424714_0"
        /*0030*/ 	.string	"-arch sm_90a -m 64 "



//--------------------- .note.nv.cuinfo           --------------------------
	.section	.note.nv.cuinfo,"",@"SHT_NOTE"
	.sectionflags	@"SHF_NOTE_NV_CUINFO"
        /*0018*/ 	.short	0x0002
        /*001a*/ 	.short	0x005a
        /*001c*/ 	.short	0x0082
	.zero		2


//--------------------- .nv.info                  --------------------------
	.section	.nv.info,"",@"SHT_CUDA_INFO"
	.align	4


	//----- nvinfo : EIATTR_REGCOUNT
	.align		4
        /*0000*/ 	.byte	0x04, 0x2f
        /*0002*/ 	.short	(.L_12 - .L_11)
	.align		4
.L_11:
        /*0004*/ 	.word	index@(_ZN7cutlass13device_kernelINS_4gemm6kernel13GemmUniversalIN4cute5tupleIJiiiiEEENS1_10collective13CollectiveMmaINS1_37MainloopSm90TmaGmmaWarpSpecializedFP8ILi9ENS5_IJNS4_1CILi2EEESB_NSA_ILi1EEEEEENS1_35KernelTmaWarpSpecializedCooperativeEEENS5_IJNSA_ILi128EEENSA_ILi64EEESG_EEENS_12float_e4m3_tENS5_IJlSC_lEEESJ_SK_NS4_8TiledMMAINS4_8MMA_AtomIJNS4_4SM904GMMA30MMA_64x64x32_F32E4M3E4M3_SS_TNILNSO_7ScaleInE1ELSQ_1EEEEEENS4_6LayoutINS5_IJSB_SC_SC_EEENS5_IJSC_NSA_ILi0EEESV_EEEEENS5_IJNS4_10UnderscoreESY_SY_EEEEENS4_23SM90_TMA_LOAD_MULTICASTENS4_14ComposedLayoutINS4_7SwizzleILi3ELi4ELi3EEENS4_18smem_ptr_flag_bitsILi8EEENST_INS5_IJNSA_ILi8EEESG_EEENS5_IJSG_SC_EEEEEEEvNS4_8identityES11_S1B_vS1C_EENS_8epilogue10collective6detail29Sm90TmaWarpSpecializedAdapterINS1F_15DefaultEpilogueISJ_SK_SK_NS1E_6thread17LinearCombinationISJ_Li1EffLNS1J_9ScaleType4KindE0ELNS_15FloatRoundStyleE2ESJ_EENS1_15EpilogueDefaultEEEEEvvEEEEvNT_6ParamsE)
        /*0008*/ 	.word	0x000000a8


	//----- nvinfo : EIATTR_FRAME_SIZE
	.align		4
.L_12:
        /*000c*/ 	.byte	0x04, 0x11
        /*000e*/ 	.short	(.L_14 - .L_13)
	.align		4
.L_13:
        /*0010*/ 	.word	index@(_ZN7cutlass13device_kernelINS_4gemm6kernel13GemmUniversalIN4cute5tupleIJiiiiEEENS1_10collective13CollectiveMmaINS1_37MainloopSm90TmaGmmaWarpSpecializedFP8ILi9ENS5_IJNS4_1CILi2EEESB_NSA_ILi1EEEEEENS1_35KernelTmaWarpSpecializedCooperativeEEENS5_IJNSA_ILi128EEENSA_ILi64EEESG_EEENS_12float_e4m3_tENS5_IJlSC_lEEESJ_SK_NS4_8TiledMMAINS4_8MMA_AtomIJNS4_4SM904GMMA30MMA_64x64x32_F32E4M3E4M3_SS_TNILNSO_7ScaleInE1ELSQ_1EEEEEENS4_6LayoutINS5_IJSB_SC_SC_EEENS5_IJSC_NSA_ILi0EEESV_EEEEENS5_IJNS4_10UnderscoreESY_SY_EEEEENS4_23SM90_TMA_LOAD_MULTICASTENS4_14ComposedLayoutINS4_7SwizzleILi3ELi4ELi3EEENS4_18smem_ptr_flag_bitsILi8EEENST_INS5_IJNSA_ILi8EEESG_EEENS5_IJSG_SC_EEEEEEEvNS4_8identityES11_S1B_vS1C_EENS_8epilogue10collective6detail29Sm90TmaWarpSpecializedAdapterINS1F_15DefaultEpilogueISJ_SK_SK_NS1E_6thread17LinearCombinationISJ_Li1EffLNS1J_9ScaleType4KindE0ELNS_15FloatRoundStyleE2ESJ_EENS1_15EpilogueDefaultEEEEEvvEEEEvNT_6ParamsE)
        /*0014*/ 	.word	0x00000000


	//----- nvinfo : EIATTR_MIN_STACK_SIZE
	.align		4
.L_14:
        /*0018*/ 	.byte	0x04, 0x12
        /*001a*/ 	.short	(.L_16 - .L_15)
	.align		4
.L_15:
        /*001c*/ 	.word	index@(_ZN7cutlass13device_kernelINS_4gemm6kernel13GemmUniversalIN4cute5tupleIJiiiiEEENS1_10collective13CollectiveMmaINS1_37MainloopSm90TmaGmmaWarpSpecializedFP8ILi9ENS5_IJNS4_1CILi2EEESB_NSA_ILi1EEEEEENS1_35KernelTmaWarpSpecializedCooperativeEEENS5_IJNSA_ILi128EEENSA_ILi64EEESG_EEENS_12float_e4m3_tENS5_IJlSC_lEEESJ_SK_NS4_8TiledMMAINS4_8MMA_AtomIJNS4_4SM904GMMA30MMA_64x64x32_F32E4M3E4M3_SS_TNILNSO_7ScaleInE1ELSQ_1EEEEEENS4_6LayoutINS5_IJSB_SC_SC_EEENS5_IJSC_NSA_ILi0EEESV_EEEEENS5_IJNS4_10UnderscoreESY_SY_EEEEENS4_23SM90_TMA_LOAD_MULTICASTENS4_14ComposedLayoutINS4_7SwizzleILi3ELi4ELi3EEENS4_18smem_ptr_flag_bitsILi8EEENST_INS5_IJNSA_ILi8EEESG_EEENS5_IJSG_SC_EEEEEEEvNS4_8identityES11_S1B_vS1C_EENS_8epilogue10collective6detail29Sm90TmaWarpSpecializedAdapterINS1F_15DefaultEpilogueISJ_SK_SK_NS1E_6thread17LinearCombinationISJ_Li1EffLNS1J_9ScaleType4KindE0ELNS_15FloatRoundStyleE2ESJ_EENS1_15EpilogueDefaultEEEEEvvEEEEvNT_6ParamsE)
        /*0020*/ 	.word	0x00000000
.L_16:


//--------------------- .nv.compat                --------------------------
	.section	.nv.compat,"",@"SHT_CUDA_COMPAT_INFO"
	.align	4
        /*0000*/ 	.byte	0x02, 0x09, 0x01, 0x00, 0x02, 0x02, 0x04, 0x00, 0x02, 0x05, 0x05, 0x00, 0x03, 0x07, 0x01, 0x01
        /*0010*/ 	.byte	0x02, 0x03, 0x01, 0x00, 0x02, 0x06, 0x01, 0x00, 0x04, 0x0b, 0x08, 0x00, 0x00, 0x00, 0x00, 0x00
        /*0020*/ 	.byte	0x00, 0x00, 0x00, 0x00


//--------------------- .nv.info._ZN7cutlass13device_kernelINS_4gemm6kernel13GemmUniversalIN4cute5tupleIJiiiiEEENS1_10collective13CollectiveMmaINS1_37MainloopSm90TmaGmmaWarpSpecializedFP8ILi9ENS5_IJNS4_1CILi2EEESB_NSA_ILi1EEEEEENS1_35KernelTmaWarpSpecializedCooperativeEEENS5_IJNSA_ILi128EEENSA_ILi64EEESG_EEENS_12float_e4m3_tENS5_IJlSC_lEEESJ_SK_NS4_8TiledMMAINS4_8MMA_AtomIJNS4_4SM904GMMA30MMA_64x64x32_F32E4M3E4M3_SS_TNILNSO_7ScaleInE1ELSQ_1EEEEEENS4_6LayoutINS5_IJSB_SC_SC_EEENS5_IJSC_NSA_ILi0EEESV_EEEEENS5_IJNS4_10UnderscoreESY_SY_EEEEENS4_23SM90_TMA_LOAD_MULTICASTENS4_14ComposedLayoutINS4_7SwizzleILi3ELi4ELi3EEENS4_18smem_ptr_flag_bitsILi8EEENST_INS5_IJNSA_ILi8EEESG_EEENS5_IJSG_SC_EEEEEEEvNS4_8identityES11_S1B_vS1C_EENS_8epilogue10collective6detail29Sm90TmaWarpSpecializedAdapterINS1F_15DefaultEpilogueISJ_SK_SK_NS1E_6thread17LinearCombinationISJ_Li1EffLNS1J_9ScaleType4KindE0ELNS_15FloatRoundStyleE2ESJ_EENS1_15EpilogueDefaultEEEEEvvEEEEvNT_6ParamsE --------------------------
	.section	.nv.info._ZN7cutlass13device_kernelINS_4gemm6kernel13GemmUniversalIN4cute5tupleIJiiiiEEENS1_10collective13CollectiveMmaINS1_37MainloopSm90TmaGmmaWarpSpecializedFP8ILi9ENS5_IJNS4_1CILi2EEESB_NSA_ILi1EEEEEENS1_35KernelTmaWarpSpecializedCooperativeEEENS5_IJNSA_ILi128EEENSA_ILi64EEESG_EEENS_12float_e4m3_tENS5_IJlSC_lEEESJ_SK_NS4_8TiledMMAINS4_8MMA_AtomIJNS4_4SM904GMMA30MMA_64x64x32_F32E4M3E4M3_SS_TNILNSO_7ScaleInE1ELSQ_1EEEEEENS4_6LayoutINS5_IJSB_SC_SC_EEENS5_IJSC_NSA_ILi0EEESV_EEEEENS5_IJNS4_10UnderscoreESY_SY_EEEEENS4_23SM90_TMA_LOAD_MULTICASTENS4_14ComposedLayoutINS4_7SwizzleILi3ELi4ELi3EEENS4_18smem_ptr_flag_bitsILi8EEENST_INS5_IJNSA_ILi8EEESG_EEENS5_IJSG_SC_EEEEEEEvNS4_8identityES11_S1B_vS1C_EENS_8epilogue10collective6detail29Sm90TmaWarpSpecializedAdapterINS1F_15DefaultEpilogueISJ_SK_SK_NS1E_6thread17LinearCombinationISJ_Li1EffLNS1J_9ScaleType4KindE0ELNS_15FloatRoundStyleE2ESJ_EENS1_15EpilogueDefaultEEEEEvvEEEEvNT_6ParamsE,"",@"SHT_CUDA_INFO"
	.sectionflags	@""
	.align	4


	//----- nvinfo : EIATTR_CUDA_API_VERSION
	.align		4
        /*0000*/ 	.byte	0x04, 0x37
        /*0002*/ 	.short	(.L_18 - .L_17)
.L_17:
        /*0004*/ 	.word	0x00000082


	//----- nvinfo : EIATTR_KPARAM_INFO
	.align		4
.L_18:
        /*0008*/ 	.byte	0x04, 0x17
        /*000a*/ 	.short	(.L_20 - .L_19)
.L_19:
        /*000c*/ 	.word	0x00000000
        /*0010*/ 	.short	0x0000
        /*0012*/ 	.short	0x0070
        /*0014*/ 	.byte	0x00, 0xf0, 0x01, 0x10


	//----- nvinfo : EIATTR_SPARSE_MMA_MASK
	.align		4
.L_20:
        /*0018*/ 	.byte	0x03, 0x50
        /*001a*/ 	.short	0x0000


	//----- nvinfo : EIATTR_MAXREG_COUNT
	.align		4
        /*001c*/ 	.byte	0x03, 0x1b
        /*001e*/ 	.short	0x00a8


	//----- nvinfo : EIATTR_NUM_BARRIERS
	.align		4
        /*0020*/ 	.byte	0x02, 0x4c
        /*0022*/ 	.byte	0x01
	.zero		1


	//----- nvinfo : EIATTR_MERCURY_ISA_VERSION
	.align		4
        /*0024*/ 	.byte	0x03, 0x5f
        /*0026*/ 	.short	0x0101


	//----- nvinfo : EIATTR_INT_WARP_WIDE_INSTR_OFFSETS
	.align		4
        /*0028*/ 	.byte	0x04, 0x31
        /*002a*/ 	.short	(.L_22 - .L_21)


	//   ....[0]....
.L_21:
        /*002c*/ 	.word	0x00000540


	//   ....[1]....
        /*0030*/ 	.word	0x00000670


	//   ....[2]....
        /*0034*/ 	.word	0x00000750


	//----- nvinfo : EIATTR_COOP_GROUP_MASK_REGIDS
	.align		4
.L_22:
        /*0038*/ 	.byte	0x04, 0x29
        /*003a*/ 	.short	(.L_24 - .L_23)


	//   ....[0]....
.L_23:
        /*003c*/ 	.word	0xffffffff


	//   ....[1]....
        /*0040*/ 	.word	0xffffffff


	//   ....[2]....
        /*0044*/ 	.word	0xffffffff


	//   ....[3]....
        /*0048*/ 	.word	0xffffffff


	//   ....[4]....
        /*004c*/ 	.word	0xffffffff


	//   ....[5]....
        /*0050*/ 	.word	0xffffffff


	//----- nvinfo : EIATTR_COOP_GROUP_INSTR_OFFSETS
	.align		4
.L_24:
        /*0054*/ 	.byte	0x04, 0x28
        /*0056*/ 	.short	(.L_26 - .L_25)


	//   ....[0]....
.L_25:
        /*0058*/ 	.word	0x00000060


	//   ....[1]....
        /*005c*/ 	.word	0x00000070


	//   ....[2]....
        /*0060*/ 	.word	0x00000130


	//   ....[3]....
        /*0064*/ 	.word	0x000003a0


	//   ....[4]....
        /*0068*/ 	.word	0x000008c0


	//   ....[5]....
        /*006c*/ 	.word	0x00001330


	//----- nvinfo : EIATTR_REG_RECONFIG
	.align		4
.L_26:
        /*0070*/ 	.byte	0x01, 0x54
	.zero		2


	//----- nvinfo : EIATTR_MBARRIER_INSTR_OFFSETS
	.align		4
        /*0074*/ 	.byte	0x04, 0x39
        /*0076*/ 	.short	(.L_28 - .L_27)


	//   ....[0]....
.L_27:
        /*0078*/ 	.word	0x00000250
        /*007c*/ 	.word	0x000000ff
        /*0080*/ 	.word	0x00000000
        /*0084*/ 	.short	0x0100
        /*0086*/ 	.byte	0x08
	.zero		1


	//   ....[1]....
        /*0088*/ 	.word	0x00000260
        /*008c*/ 	.word	0x000000ff
        /*0090*/ 	.word	0x00000048
        /*0094*/ 	.short	0x0100
        /*0096*/ 	.byte	0x08
	.zero		1


	//   ....[2]....
        /*0098*/ 	.word	0x00000270
        /*009c*/ 	.word	0x000000ff
        /*00a0*/ 	.word	0x00000008
        /*00a4*/ 	.short	0x0100
        /*00a6*/ 	.byte	0x08
	.zero		1


	//   ....[3]....
        /*00a8*/ 	.word	0x00000280
        /*00ac*/ 	.word	0x000000ff
        /*00b0*/ 	.word	0x00000050
        /*00b4*/ 	.short	0x0100
        /*00b6*/ 	.byte	0x08
	.zero		1


	//   ....[4]....
        /*00b8*/ 	.word	0x00000290
        /*00bc*/ 	.word	0x000000ff
        /*00c0*/ 	.word	0x00000010
        /*00c4*/ 	.short	0x0100
        /*00c6*/ 	.byte	0x08
	.zero		1


	//   ....[5]....
        /*00c8*/ 	.word	0x000002a0
        /*00cc*/ 	.word	0x000000ff
        /*00d0*/ 	.word	0x00000058
        /*00d4*/ 	.short	0x0100
        /*00d6*/ 	.byte	0x08
	.zero		1


	//   ....[6]....
        /*00d8*/ 	.word	0x000002b0
        /*00dc*/ 	.word	0x000000ff
        /*00e0*/ 	.word	0x00000018
        /*00e4*/ 	.short	0x0100
        /*00e6*/ 	.byte	0x08
	.zero		1


	//   ....[7]....
        /*00e8*/ 	.word	0x000002c0
        /*00ec*/ 	.word	0x000000ff
        /*00f0*/ 	.word	0x00000060
        /*00f4*/ 	.short	0x0100
        /*00f6*/ 	.byte	0x08
	.zero		1


	//   ....[8]....
        /*00f8*/ 	.word	0x000002d0
        /*00fc*/ 	.word	0x000000ff
        /*0100*/ 	.word	0x00000020
        /*0104*/ 	.short	0x0100
        /*0106*/ 	.byte	0x08
	.zero		1


	//   ....[9]....
        /*0108*/ 	.word	0x000002e0
        /*010c*/ 	.word	0x000000ff
        /*0110*/ 	.word	0x00000068
        /*0114*/ 	.short	0x0100
        /*0116*/ 	.byte	0x08
	.zero		1


	//   ....[10]....
        /*0118*/ 	.word	0x000002f0
        /*011c*/ 	.word	0x000000ff
        /*0120*/ 	.word	0x00000028
        /*0124*/ 	.short	0x0100
        /*0126*/ 	.byte	0x08
	.zero		1


	//   ....[11]....
        /*0128*/ 	.word	0x00000300
        /*012c*/ 	.word	0x000000ff
        /*0130*/ 	.word	0x00000070
        /*0134*/ 	.short	0x0100
        /*0136*/ 	.byte	0x08
	.zero		1


	//   ....[12]....
        /*0138*/ 	.word	0x00000310
        /*013c*/ 	.word	0x000000ff
        /*0140*/ 	.word	0x00000030
        /*0144*/ 	.short	0x0100
        /*0146*/ 	.byte	0x08
	.zero		1


	//   ....[13]....
        /*0148*/ 	.word	0x00000320
        /*014c*/ 	.word	0x000000ff
        /*0150*/ 	.word	0x00000078
        /*0154*/ 	.short	0x0100
        /*0156*/ 	.byte	0x08
	.zero		1


	//   ....[14]....
        /*0158*/ 	.word	0x00000330
        /*015c*/ 	.word	0x000000ff
        /*0160*/ 	.word	0x00000038
        /*0164*/ 	.short	0x0100
        /*0166*/ 	.byte	0x08
	.zero		1


	//   ....[15]....
        /*0168*/ 	.word	0x00000340
        /*016c*/ 	.word	0x000000ff
        /*0170*/ 	.word	0x00000080
        /*0174*/ 	.short	0x0100
        /*0176*/ 	.byte	0x08
	.zero		1


	//   ....[16]....
        /*0178*/ 	.word	0x00000350
        /*017c*/ 	.word	0x000000ff
        /*0180*/ 	.word	0x00000040
        /*0184*/ 	.short	0x0100
        /*0186*/ 	.byte	0x08
	.zero		1


	//   ....[17]....
        /*0188*/ 	.word	0x00000360
        /*018c*/ 	.word	0x000000ff
        /*0190*/ 	.word	0x00000088
        /*0194*/ 	.short	0x0100
        /*0196*/ 	.byte	0x08
	.zero		1


	//   ....[18]....
        /*0198*/ 	.word	0x000007d0
        /*019c*/ 	.word	0x000000ff
        /*01a0*/ 	.word	0x000000a0
        /*01a4*/ 	.short	0x0100
        /*01a6*/ 	.byte	0x06
	.zero		1


	//   ....[19]....
        /*01a8*/ 	.word	0x00000860
        /*01ac*/ 	.word	0x000000ff
        /*01b0*/ 	.word	0x000000a8
        /*01b4*/ 	.short	0x0100
        /*01b6*/ 	.byte	0x06
	.zero		1


	//   ....[20]....
        /*01b8*/ 	.word	0x00001670
        /*01bc*/ 	.word	0x000000ff
        /*01c0*/ 	.word	0x00000000
        /*01c4*/ 	.short	0x010a
        /*01c6*/ 	.byte	0x06
	.zero		1


	//   ....[21]....
        /*01c8*/ 	.word	0x000016b0
        /*01cc*/ 	.word	0x000000ff
        /*01d0*/ 	.word	0x00000000
        /*01d4*/ 	.short	0x010a
        /*01d6*/ 	.byte	0x06
	.zero		1


	//   ....[22]....
        /*01d8*/ 	.word	0x00001db0
        /*01dc*/ 	.word	0x000000ff
        /*01e0*/ 	.word	0x00000000
        /*01e4*/ 	.short	0x010a
        /*01e6*/ 	.byte	0x0c
	.zero		1


	//   ....[23]....
        /*01e8*/ 	.word	0x00001df0
        /*01ec*/ 	.word	0x000000ff
        /*01f0*/ 	.word	0x00000000
        /*01f4*/ 	.short	0x010a
        /*01f6*/ 	.byte	0x0c
	.zero		1


	//   ....[24]....
        /*01f8*/ 	.word	0x000022e0
        /*01fc*/ 	.word	0x0000000a
        /*0200*/ 	.word	0x00000000
        /*0204*/ 	.short	0x0101
        /*0206*/ 	.byte	0x3f
	.zero		1


	//   ....[25]....
        /*0208*/ 	.word	0x00002780
        /*020c*/ 	.word	0x00000008
        /*0210*/ 	.word	0x00000000
        /*0214*/ 	.short	0x0101
        /*0216*/ 	.byte	0x3f
	.zero		1


	//   ....[26]....
        /*0218*/ 	.word	0x00006110
        /*021c*/ 	.word	0x00000014
        /*0220*/ 	.word	0x00000048
        /*0224*/ 	.short	0x010a
        /*0226*/ 	.byte	0x3f
	.zero		1


	//   ....[27]....
        /*0228*/ 	.word	0x000064b0
        /*022c*/ 	.word	0x00000008
        /*0230*/ 	.word	0x000000a8
        /*0234*/ 	.short	0x0101
        /*0236*/ 	.byte	0x3f
	.zero		1


	//   ....[28]....
        /*0238*/ 	.word	0x00006bd0
        /*023c*/ 	.word	0x00000006
        /*0240*/ 	.word	0x00000000
        /*0244*/ 	.short	0x010a
        /*0246*/ 	.byte	0x3f
	.zero		1


	//   ....[29]....
        /*0248*/ 	.word	0x00006c50
        /*024c*/ 	.word	0x00000007
        /*0250*/ 	.word	0x00000000
        /*0254*/ 	.short	0x010a
        /*0256*/ 	.byte	0x3f
	.zero		1


	//   ....[30]....
        /*0258*/ 	.word	0x00006ce0
        /*025c*/ 	.word	0x00000006
        /*0260*/ 	.word	0x00000000
        /*0264*/ 	.short	0x010a
        /*0266*/ 	.byte	0x3f
	.zero		1


	//   ....[31]....
        /*0268*/ 	.word	0x00006d70
        /*026c*/ 	.word	0x00000009
        /*0270*/ 	.word	0x00000000
        /*0274*/ 	.short	0x010a
        /*0276*/ 	.byte	0x3f
	.zero		1


	//   ....[32]....
        /*0278*/ 	.word	0x00006e00
        /*027c*/ 	.word	0x00000006
        /*0280*/ 	.word	0x00000000
        /*0284*/ 	.short	0x010a
        /*0286*/ 	.byte	0x3f
	.zero		1


	//   ....[33]....
        /*0288*/ 	.word	0x00006e90
        /*028c*/ 	.word	0x00000009
        /*0290*/ 	.word	0x00000000
        /*0294*/ 	.short	0x010a
        /*0296*/ 	.byte	0x3f
	.zero		1


	//   ....[34]....
        /*0298*/ 	.word	0x00006f20
        /*029c*/ 	.word	0x0000000a
        /*02a0*/ 	.word	0x00000000
        /*02a4*/ 	.short	0x010a
        /*02a6*/ 	.byte	0x3f
	.zero		1


	//   ....[35]....
        /*02a8*/ 	.word	0x00006fb0
        /*02ac*/ 	.word	0x0000000b
        /*02b0*/ 	.word	0x00000000
        /*02b4*/ 	.short	0x010a
        /*02b6*/ 	.byte	0x3f
	.zero		1


	//   ....[36]....
        /*02b8*/ 	.word	0x00007040
        /*02bc*/ 	.word	0x00000003
        /*02c0*/ 	.word	0x00000000
        /*02c4*/ 	.short	0x010a
        /*02c6*/ 	.byte	0x3f
	.zero		1


	//   ....[37]....
        /*02c8*/ 	.word	0x000070b0
        /*02cc*/ 	.word	0x00000009
        /*02d0*/ 	.word	0x00000000
        /*02d4*/ 	.short	0x010a
        /*02d6*/ 	.byte	0x3f
	.zero		1


	//   ....[38]....
        /*02d8*/ 	.word	0x00007110
        /*02dc*/ 	.word	0x0000000b
        /*02e0*/ 	.word	0x00000000
        /*02e4*/ 	.short	0x010a
        /*02e6*/ 	.byte	0x3f
	.zero		1


	//   ....[39]....
        /*02e8*/ 	.word	0x000071e0
        /*02ec*/ 	.word	0x00000014
        /*02f0*/ 	.word	0x00000048
        /*02f4*/ 	.short	0x010a
        /*02f6*/ 	.byte	0x3f
	.zero		1


	//   ....[40]....
        /*02f8*/ 	.word	0x000072b0
        /*02fc*/ 	.word	0x00000006
        /*0300*/ 	.word	0x00000000
        /*0304*/ 	.short	0x010a
        /*0306*/ 	.byte	0x3f
	.zero		1


	//   ....[41]....
        /*0308*/ 	.word	0x00007300
        /*030c*/ 	.word	0x00000007
        /*0310*/ 	.word	0x00000000
        /*0314*/ 	.short	0x010a
        /*0316*/ 	.byte	0x3f
	.zero		1


	//   ....[42]....
        /*0318*/ 	.word	0x00007350
        /*031c*/ 	.word	0x00000006
        /*0320*/ 	.word	0x00000000
        /*0324*/ 	.short	0x010a
        /*0326*/ 	.byte	0x3f
	.zero		1


	//   ....[43]....
        /*0328*/ 	.word	0x000073a0
        /*032c*/ 	.word	0x00000009
        /*0330*/ 	.word	0x00000000
        /*0334*/ 	.short	0x010a
        /*0336*/ 	.byte	0x3f
	.zero		1


	//   ....[44]....
        /*0338*/ 	.word	0x000073f0
        /*033c*/ 	.word	0x00000006
        /*0340*/ 	.word	0x00000000
        /*0344*/ 	.short	0x010a
        /*0346*/ 	.byte	0x3f
	.zero		1


	//   ....[45]....
        /*0348*/ 	.word	0x00007440
        /*034c*/ 	.word	0x00000009
        /*0350*/ 	.word	0x00000000
        /*0354*/ 	.short	0x010a
        /*0356*/ 	.byte	0x3f
	.zero		1


	//   ....[46]....
        /*0358*/ 	.word	0x00007490
        /*035c*/ 	.word	0x0000000a
        /*0360*/ 	.word	0x00000000
        /*0364*/ 	.short	0x010a
        /*0366*/ 	.byte	0x3f
	.zero		1


	//   ....[47]....
        /*0368*/ 	.word	0x000074e0
        /*036c*/ 	.word	0x0000000b
        /*0370*/ 	.word	0x00000000
        /*0374*/ 	.short	0x010a
        /*0376*/ 	.byte	0x3f
	.zero		1


	//----- nvinfo : EIATTR_NUM_MBARRIERS
	.align		4
.L_28:
        /*0378*/ 	.byte	0x03, 0x38
        /*037a*/ 	.short	0x0014


	//----- nvinfo : EIATTR_EXIT_INSTR_OFFSETS
	.align		4
        /*037c*/ 	.byte	0x04, 0x1c
        /*037e*/ 	.short	(.L_30 - .L_29)


	//   ....[0]....
.L_29:
        /*0380*/ 	.word	0x00000a20


	//   ....[1]....
        /*0384*/ 	.word	0x00001200


	//   ....[2]....
        /*0388*/ 	.word	0x00005750


	//   ....[3]....
        /*038c*/ 	.word	0x00005cb0


	//   ....[4]....
        /*0390*/ 	.word	0x00007090


	//----- nvinfo : EIATTR_MAX_THREADS
	.align		4
.L_30:
        /*0394*/ 	.byte	0x04, 0x05
        /*0396*/ 	.short	(.L_32 - .L_31)
.L_31:
        /*0398*/ 	.word	0x00000180
        /*039c*/ 	.word	0x00000001
        /*03a0*/ 	.word	0x00000001


	//----- nvinfo : EIATTR_CRS_STACK_SIZE
	.align		4
.L_32:
        /*03a4*/ 	.byte	0x04, 0x1e
        /*03a6*/ 	.short	(.L_34 - .L_33)
.L_33:
        /*03a8*/ 	.word	0x00000000


	//----- nvinfo : EIATTR_CBANK_PARAM_SIZE
	.align		4
.L_34:
        /*03ac*/ 	.byte	0x03, 0x19
        /*03ae*/ 	.short	0x0470


	//----- nvinfo : EIATTR_PARAM_CBANK
	.align		4
        /*03b0*/ 	.byte	0x04, 0x0a
        /*03b2*/ 	.short	(.L_36 - .L_35)
	.align		4
.L_35:
        /*03b4*/ 	.word	index@(.nv.constant0._ZN7cutlass13device_kernelINS_4gemm6kernel13GemmUniversalIN4cute5tupleIJiiiiEEENS1_10collective13CollectiveMmaINS1_37MainloopSm90TmaGmmaWarpSpecializedFP8ILi9ENS5_IJNS4_1CILi2EEESB_NSA_ILi1EEEEEENS1_35KernelTmaWarpSpecializedCooperativeEEENS5_IJNSA_ILi128EEENSA_ILi64EEESG_EEENS_12float_e4m3_tENS5_IJlSC_lEEESJ_SK_NS4_8TiledMMAINS4_8MMA_AtomIJNS4_4SM904GMMA30MMA_64x64x32_F32E4M3E4M3_SS_TNILNSO_7ScaleInE1ELSQ_1EEEEEENS4_6LayoutINS5_IJSB_SC_SC_EEENS5_IJSC_NSA_ILi0EEESV_EEEEENS5_IJNS4_10UnderscoreESY_SY_EEEEENS4_23SM90_TMA_LOAD_MULTICASTENS4_14ComposedLayoutINS4_7SwizzleILi3ELi4ELi3EEENS4_18smem_ptr_flag_bitsILi8EEENST_INS5_IJNSA_ILi8EEESG_EEENS5_IJSG_SC_EEEEEEEvNS4_8identityES11_S1B_vS1C_EENS_8epilogue10collective6detail29Sm90TmaWarpSpecializedAdapterINS1F_15DefaultEpilogueISJ_SK_SK_NS1E_6thread17LinearCombinationISJ_Li1EffLNS1J_9ScaleType4KindE0ELNS_15FloatRoundStyleE2ESJ_EENS1_15EpilogueDefaultEEEEEvvEEEEvNT_6ParamsE)
        /*03b8*/ 	.short	0x0210
        /*03ba*/ 	.short	0x0470


	//----- nvinfo : EIATTR_SW_WAR
	.align		4
.L_36:
        /*03bc*/ 	.byte	0x04, 0x36
        /*03be*/ 	.short	(.L_38 - .L_37)
.L_37:
        /*03c0*/ 	.word	0x00000008
.L_38:


//--------------------- .nv.callgraph             --------------------------
	.section	.nv.callgraph,"",@"SHT_CUDA_CALLGRAPH"
	.align	4
	.sectionentsize	8
	.align		4
        /*0000*/ 	.word	0x00000000
	.align		4
        /*0004*/ 	.word	0xffffffff
	.align		4
        /*0008*/ 	.word	0x00000000
	.align		4
        /*000c*/ 	.word	0xfffffffe
	.align		4
        /*0010*/ 	.word	0x00000000
	.align		4
        /*0014*/ 	.word	0xfffffffd
	.align		4
        /*0018*/ 	.word	0x00000000
	.align		4
        /*001c*/ 	.word	0xfffffffc


//--------------------- .nv.constant4             --------------------------
	.section	.nv.constant4,"a",@progbits
	.align	8
	.align		8
.nv.constant4:
        /*0000*/ 	.dword	_ZN39_INTERNAL_18e1221c_4_k_cu_5d43a51e_51554cuda3std3__45__cpo5beginE
	.align		8
        /*0008*/ 	.dword	_ZN39_INTERNAL_18e1221c_4_k_cu_5d43a51e_51554cuda3std3__45__cpo3endE
	.align		8
        /*0010*/ 	.dword	_ZN39_INTERNAL_18e1221c_4_k_cu_5d43a51e_51554cuda3std3__45__cpo6cbeginE
	.align		8
        /*0018*/ 	.dword	_ZN39_INTERNAL_18e1221c_4_k_cu_5d43a51e_51554cuda3std3__45__cpo4cendE
	.align		8
        /*0020*/ 	.dword	_ZN39_INTERNAL_18e1221c_4_k_cu_5d43a51e_51554cuda3std3__441_GLOBAL__N__18e1221c_4_k_cu_5d43a51e_51556ignoreE
	.align		8
        /*0028*/ 	.dword	_ZN39_INTERNAL_18e1221c_4_k_cu_5d43a51e_51554cuda3std3__419piecewise_constructE
	.align		8
        /*0030*/ 	.dword	_ZN39_INTERNAL_18e1221c_4_k_cu_5d43a51e_51554cuda3std3__48in_placeE
	.align		8
        /*0038*/ 	.dword	_ZN39_INTERNAL_18e1221c_4_k_cu_5d43a51e_51554cuda3std6ranges3__45__cpo4swapE
	.align		8
        /*0040*/ 	.dword	_ZN39_INTERNAL_18e1221c_4_k_cu_5d43a51e_51554cuda3std6ranges3__45__cpo9iter_moveE
	.align		8
        /*0048*/ 	.dword	_ZN39_INTERNAL_18e1221c_4_k_cu_5d43a51e_51554cute7productE
	.align		8
        /*0050*/ 	.dword	_ZN39_INTERNAL_18e1221c_4_k_cu_5d43a51e_51554cute1_E


//--------------------- .text._ZN7cutlass13device_kernelINS_4gemm6kernel13GemmUniversalIN4cute5tupleIJiiiiEEENS1_10collective13CollectiveMmaINS1_37MainloopSm90TmaGmmaWarpSpecializedFP8ILi9ENS5_IJNS4_1CILi2EEESB_NSA_ILi1EEEEEENS1_35KernelTmaWarpSpecializedCooperativeEEENS5_IJNSA_ILi128EEENSA_ILi64EEESG_EEENS_12float_e4m3_tENS5_IJlSC_lEEESJ_SK_NS4_8TiledMMAINS4_8MMA_AtomIJNS4_4SM904GMMA30MMA_64x64x32_F32E4M3E4M3_SS_TNILNSO_7ScaleInE1ELSQ_1EEEEEENS4_6LayoutINS5_IJSB_SC_SC_EEENS5_IJSC_NSA_ILi0EEESV_EEEEENS5_IJNS4_10UnderscoreESY_SY_EEEEENS4_23SM90_TMA_LOAD_MULTICASTENS4_14ComposedLayoutINS4_7SwizzleILi3ELi4ELi3EEENS4_18smem_ptr_flag_bitsILi8EEENST_INS5_IJNSA_ILi8EEESG_EEENS5_IJSG_SC_EEEEEEEvNS4_8identityES11_S1B_vS1C_EENS_8epilogue10collective6detail29Sm90TmaWarpSpecializedAdapterINS1F_15DefaultEpilogueISJ_SK_SK_NS1E_6thread17LinearCombinationISJ_Li1EffLNS1J_9ScaleType4KindE0ELNS_15FloatRoundStyleE2ESJ_EENS1_15EpilogueDefaultEEEEEvvEEEEvNT_6ParamsE --------------------------
	.section	.text._ZN7cutlass13device_kernelINS_4gemm6kernel13GemmUniversalIN4cute5tupleIJiiiiEEENS1_10collective13CollectiveMmaINS1_37MainloopSm90TmaGmmaWarpSpecializedFP8ILi9ENS5_IJNS4_1CILi2EEESB_NSA_ILi1EEEEEENS1_35KernelTmaWarpSpecializedCooperativeEEENS5_IJNSA_ILi128EEENSA_ILi64EEESG_EEENS_12float_e4m3_tENS5_IJlSC_lEEESJ_SK_NS4_8TiledMMAINS4_8MMA_AtomIJNS4_4SM904GMMA30MMA_64x64x32_F32E4M3E4M3_SS_TNILNSO_7ScaleInE1ELSQ_1EEEEEENS4_6LayoutINS5_IJSB_SC_SC_EEENS5_IJSC_NSA_ILi0EEESV_EEEEENS5_IJNS4_10UnderscoreESY_SY_EEEEENS4_23SM90_TMA_LOAD_MULTICASTENS4_14ComposedLayoutINS4_7SwizzleILi3ELi4ELi3EEENS4_18smem_ptr_flag_bitsILi8EEENST_INS5_IJNSA_ILi8EEESG_EEENS5_IJSG_SC_EEEEEEEvNS4_8identityES11_S1B_vS1C_EENS_8epilogue10collective6detail29Sm90TmaWarpSpecializedAdapterINS1F_15DefaultEpilogueISJ_SK_SK_NS1E_6thread17LinearCombinationISJ_Li1EffLNS1J_9ScaleType4KindE0ELNS_15FloatRoundStyleE2ESJ_EENS1_15EpilogueDefaultEEEEEvvEEEEvNT_6ParamsE,"ax",@progbits
	.align	128
.text._ZN7cutlass13device_kernelINS_4gemm6kernel13GemmUniversalIN4cute5tupleIJiiiiEEENS1_10collective13CollectiveMmaINS1_37MainloopSm90TmaGmmaWarpSpecializedFP8ILi9ENS5_IJNS4_1CILi2EEESB_NSA_ILi1EEEEEENS1_35KernelTmaWarpSpecializedCooperativeEEENS5_IJNSA_ILi128EEENSA_ILi64EEESG_EEENS_12float_e4m3_tENS5_IJlSC_lEEESJ_SK_NS4_8TiledMMAINS4_8MMA_AtomIJNS4_4SM904GMMA30MMA_64x64x32_F32E4M3E4M3_SS_TNILNSO_7ScaleInE1ELSQ_1EEEEEENS4_6LayoutINS5_IJSB_SC_SC_EEENS5_IJSC_NSA_ILi0EEESV_EEEEENS5_IJNS4_10UnderscoreESY_SY_EEEEENS4_23SM90_TMA_LOAD_MULTICASTENS4_14ComposedLayoutINS4_7SwizzleILi3ELi4ELi3EEENS4_18smem_ptr_flag_bitsILi8EEENST_INS5_IJNSA_ILi8EEESG_EEENS5_IJSG_SC_EEEEEEEvNS4_8identityES11_S1B_vS1C_EENS_8epilogue10collective6detail29Sm90TmaWarpSpecializedAdapterINS1F_15DefaultEpilogueISJ_SK_SK_NS1E_6thread17LinearCombinationISJ_Li1EffLNS1J_9ScaleType4KindE0ELNS_15FloatRoundStyleE2ESJ_EENS1_15EpilogueDefaultEEEEEvvEEEEvNT_6ParamsE:
        .type           _ZN7cutlass13device_kernelINS_4gemm6kernel13GemmUniversalIN4cute5tupleIJiiiiEEENS1_10collective13CollectiveMmaINS1_37MainloopSm90TmaGmmaWarpSpecializedFP8ILi9ENS5_IJNS4_1CILi2EEESB_NSA_ILi1EEEEEENS1_35KernelTmaWarpSpecializedCooperativeEEENS5_IJNSA_ILi128EEENSA_ILi64EEESG_EEENS_12float_e4m3_tENS5_IJlSC_lEEESJ_SK_NS4_8TiledMMAINS4_8MMA_AtomIJNS4_4SM904GMMA30MMA_64x64x32_F32E4M3E4M3_SS_TNILNSO_7ScaleInE1ELSQ_1EEEEEENS4_6LayoutINS5_IJSB_SC_SC_EEENS5_IJSC_NSA_ILi0EEESV_EEEEENS5_IJNS4_10UnderscoreESY_SY_EEEEENS4_23SM90_TMA_LOAD_MULTICASTENS4_14ComposedLayoutINS4_7SwizzleILi3ELi4ELi3EEENS4_18smem_ptr_flag_bitsILi8EEENST_INS5_IJNSA_ILi8EEESG_EEENS5_IJSG_SC_EEEEEEEvNS4_8identityES11_S1B_vS1C_EENS_8epilogue10collective6detail29Sm90TmaWarpSpecializedAdapterINS1F_15DefaultEpilogueISJ_SK_SK_NS1E_6thread17LinearCombinationISJ_Li1EffLNS1J_9ScaleType4KindE0ELNS_15FloatRoundStyleE2ESJ_EENS1_15EpilogueDefaultEEEEEvvEEEEvNT_6ParamsE,@function
        .size           _ZN7cutlass13device_kernelINS_4gemm6kernel13GemmUniversalIN4cute5tupleIJiiiiEEENS1_10collective13CollectiveMmaINS1_37MainloopSm90TmaGmmaWarpSpecializedFP8ILi9ENS5_IJNS4_1CILi2EEESB_NSA_ILi1EEEEEENS1_35KernelTmaWarpSpecializedCooperativeEEENS5_IJNSA_ILi128EEENSA_ILi64EEESG_EEENS_12float_e4m3_tENS5_IJlSC_lEEESJ_SK_NS4_8TiledMMAINS4_8MMA_AtomIJNS4_4SM904GMMA30MMA_64x64x32_F32E4M3E4M3_SS_TNILNSO_7ScaleInE1ELSQ_1EEEEEENS4_6LayoutINS5_IJSB_SC_SC_EEENS5_IJSC_NSA_ILi0EEESV_EEEEENS5_IJNS4_10UnderscoreESY_SY_EEEEENS4_23SM90_TMA_LOAD_MULTICASTENS4_14ComposedLayoutINS4_7SwizzleILi3ELi4ELi3EEENS4_18smem_ptr_flag_bitsILi8EEENST_INS5_IJNSA_ILi8EEESG_EEENS5_IJSG_SC_EEEEEEEvNS4_8identityES11_S1B_vS1C_EENS_8epilogue10collective6detail29Sm90TmaWarpSpecializedAdapterINS1F_15DefaultEpilogueISJ_SK_SK_NS1E_6thread17LinearCombinationISJ_Li1EffLNS1J_9ScaleType4KindE0ELNS_15FloatRoundStyleE2ESJ_EENS1_15EpilogueDefaultEEEEEvvEEEEvNT_6ParamsE,(.L_x_153 - _ZN7cutlass13device_kernelINS_4gemm6kernel13GemmUniversalIN4cute5tupleIJiiiiEEENS1_10collective13CollectiveMmaINS1_37MainloopSm90TmaGmmaWarpSpecializedFP8ILi9ENS5_IJNS4_1CILi2EEESB_NSA_ILi1EEEEEENS1_35KernelTmaWarpSpecializedCooperativeEEENS5_IJNSA_ILi128EEENSA_ILi64EEESG_EEENS_12float_e4m3_tENS5_IJlSC_lEEESJ_SK_NS4_8TiledMMAINS4_8MMA_AtomIJNS4_4SM904GMMA30MMA_64x64x32_F32E4M3E4M3_SS_TNILNSO_7ScaleInE1ELSQ_1EEEEEENS4_6LayoutINS5_IJSB_SC_SC_EEENS5_IJSC_NSA_ILi0EEESV_EEEEENS5_IJNS4_10UnderscoreESY_SY_EEEEENS4_23SM90_TMA_LOAD_MULTICASTENS4_14ComposedLayoutINS4_7SwizzleILi3ELi4ELi3EEENS4_18smem_ptr_flag_bitsILi8EEENST_INS5_IJNSA_ILi8EEESG_EEENS5_IJSG_SC_EEEEEEEvNS4_8identityES11_S1B_vS1C_EENS_8epilogue10collective6detail29Sm90TmaWarpSpecializedAdapterINS1F_15DefaultEpilogueISJ_SK_SK_NS1E_6thread17LinearCombinationISJ_Li1EffLNS1J_9ScaleType4KindE0ELNS_15FloatRoundStyleE2ESJ_EENS1_15EpilogueDefaultEEEEEvvEEEEvNT_6ParamsE)
        .other          _ZN7cutlass13device_kernelINS_4gemm6kernel13GemmUniversalIN4cute5tupleIJiiiiEEENS1_10collective13CollectiveMmaINS1_37MainloopSm90TmaGmmaWarpSpecializedFP8ILi9ENS5_IJNS4_1CILi2EEESB_NSA_ILi1EEEEEENS1_35KernelTmaWarpSpecializedCooperativeEEENS5_IJNSA_ILi128EEENSA_ILi64EEESG_EEENS_12float_e4m3_tENS5_IJlSC_lEEESJ_SK_NS4_8TiledMMAINS4_8MMA_AtomIJNS4_4SM904GMMA30MMA_64x64x32_F32E4M3E4M3_SS_TNILNSO_7ScaleInE1ELSQ_1EEEEEENS4_6LayoutINS5_IJSB_SC_SC_EEENS5_IJSC_NSA_ILi0EEESV_EEEEENS5_IJNS4_10UnderscoreESY_SY_EEEEENS4_23SM90_TMA_LOAD_MULTICASTENS4_14ComposedLayoutINS4_7SwizzleILi3ELi4ELi3EEENS4_18smem_ptr_flag_bitsILi8EEENST_INS5_IJNSA_ILi8EEESG_EEENS5_IJSG_SC_EEEEEEEvNS4_8identityES11_S1B_vS1C_EENS_8epilogue10collective6detail29Sm90TmaWarpSpecializedAdapterINS1F_15DefaultEpilogueISJ_SK_SK_NS1E_6thread17LinearCombinationISJ_Li1EffLNS1J_9ScaleType4KindE0ELNS_15FloatRoundStyleE2ESJ_EENS1_15EpilogueDefaultEEEEEvvEEEEvNT_6ParamsE,@"STO_CUDA_ENTRY STV_DEFAULT"
_ZN7cutlass13device_kernelINS_4gemm6kernel13GemmUniversalIN4cute5tupleIJiiiiEEENS1_10collective13CollectiveMmaINS1_37MainloopSm90TmaGmmaWarpSpecializedFP8ILi9ENS5_IJNS4_1CILi2EEESB_NSA_ILi1EEEEEENS1_35KernelTmaWarpSpecializedCooperativeEEENS5_IJNSA_ILi128EEENSA_ILi64EEESG_EEENS_12float_e4m3_tENS5_IJlSC_lEEESJ_SK_NS4_8TiledMMAINS4_8MMA_AtomIJNS4_4SM904GMMA30MMA_64x64x32_F32E4M3E4M3_SS_TNILNSO_7ScaleInE1ELSQ_1EEEEEENS4_6LayoutINS5_IJSB_SC_SC_EEENS5_IJSC_NSA_ILi0EEESV_EEEEENS5_IJNS4_10UnderscoreESY_SY_EEEEENS4_23SM90_TMA_LOAD_MULTICASTENS4_14ComposedLayoutINS4_7SwizzleILi3ELi4ELi3EEENS4_18smem_ptr_flag_bitsILi8EEENST_INS5_IJNSA_ILi8EEESG_EEENS5_IJSG_SC_EEEEEEEvNS4_8identityES11_S1B_vS1C_EENS_8epilogue10collective6detail29Sm90TmaWarpSpecializedAdapterINS1F_15DefaultEpilogueISJ_SK_SK_NS1E_6thread17LinearCombinationISJ_Li1EffLNS1J_9ScaleType4KindE0ELNS_15FloatRoundStyleE2ESJ_EENS1_15EpilogueDefaultEEEEEvvEEEEvNT_6ParamsE:
[----:B------:R-:W-:Y:S01]  /*0000*/  LDC R1, c[0x0][0x28] ;  /* 0x00000a00ff017b82 */ /* 0x000fe20000000800 */
[----:B------:R-:W0:Y:S01]  /*0010*/  S2R R0, SR_TID.X ;  /* 0x0000000000007919 */ /* 0x000e220000002100 */
[----:B------:R-:W-:Y:S01]  /*0020*/  ELECT P0, URZ, PT ;  /* 0x00000000003f782f */ /* 0x000fe20003800000 */
[----:B------:R-:W-:Y:S01]  /*0030*/  BSSY B0, `(.L_x_0) ;  /* 0x000000f000007945 */ /* 0x000fe20003800000 */
[--C-:B0-----:R-:W-:Y:S02]  /*0040*/  SHF.R.U32.HI R2, RZ, 0x5, R0.reuse ;  /* 0x00000005ff027819 */ /* 0x101fe40000011600 */
[----:B------:R-:W-:-:S03]  /*0050*/  SHF.R.U32.HI R3, RZ, 0x7, R0 ;  /* 0x00000007ff037819 */ /* 0x000fc60000011600 */
[----:B------:R-:W0:Y:S04]  /*0060*/  SHFL.IDX PT, R7, R2, RZ, 0x1f ;  /* 0x00001fff02077589 */ /* 0x000e2800000e0000 */
[----:B------:R1:W2:Y:S01]  /*0070*/  SHFL.IDX PT, R4, R3, RZ, 0x1f ;  /* 0x00001fff03047589 */ /* 0x0002a200000e0000 */
[----:B0-----:R-:W-:-:S13]  /*0080*/  ISETP.NE.OR P0, PT, R7, RZ, !P0 ;  /* 0x000000ff0700720c */ /* 0x001fda0004705670 */
[----:B-12---:R-:W-:Y:S05]  /*0090*/  @P0 BRA `(.L_x_1) ;  /* 0x0000000000200947 */ /* 0x006fea0003800000 */
[----:B------:R-:W-:Y:S02]  /*00a0*/  ULDC.64 UR4, c[0x0][0x198] ;  /* 0x0000660000047ab9 */ /* 0x000fe40000000a00 */
[----:B------:R-:W-:Y:S02]  /*00b0*/  UIADD3 UR6, UP0, UR4, 0xf0, URZ ;  /* 0x000000f004067890 */ /* 0x000fe4000ff1e03f */
[----:B------:R-:W-:Y:S02]  /*00c0*/  UIADD3 UR4, UP1, UR4, 0x1f0, URZ ;  /* 0x000001f004047890 */ /* 0x000fe4000ff3e03f */
[----:B------:R-:W-:Y:S02]  /*00d0*/  UIADD3.X UR7, URZ, UR5, URZ, UP0, !UPT ;  /* 0x000000053f077290 */ /* 0x000fe400087fe43f */
[----:B------:R-:W-:-:S07]  /*00e0*/  UIADD3.X UR5, URZ, UR5, URZ, UP1, !UPT ;  /* 0x000000053f057290 */ /* 0x000fce0008ffe43f */
[----:B------:R0:W-:Y:S02]  /*00f0*/  UTMACCTL.PF [UR6] ;  /* 0x00000000060079b9 */ /* 0x0001e40008040000 */
[----:B------:R0:W-:Y:S02]  /*0100*/  UTMACCTL.PF [UR4] ;  /* 0x00000000040079b9 */ /* 0x0001e40008040000 */
[----:B0-----:R-:W-:Y:S01]  /*0110*/  NOP ;  /* 0x0000000000007918 */ /* 0x001fe20000000000 */
.L_x_1:
[----:B------:R-:W-:Y:S05]  /*0120*/  BSYNC B0 ;  /* 0x0000000000007941 */ /* 0x000fea0003800000 */
.L_x_0:
[----:B------:R-:W0:Y:S02]  /*0130*/  SHFL.IDX PT, R3, R2, RZ, 0x1f ;  /* 0x00001fff02037589 */ /* 0x000e2400000e0000 */
[----:B0-----:R-:W-:-:S13]  /*0140*/  ISETP.NE.AND P0, PT, R3, RZ, PT ;  /* 0x000000ff0300720c */ /* 0x001fda0003f05270 */
[----:B------:R-:W-:Y:S05]  /*0150*/  @P0 BRA `(.L_x_2) ;  /* 0x00000000008c0947 */ /* 0x000fea0003800000 */
[----:B------:R-:W-:Y:S01]  /*0160*/  ELECT P0, URZ, PT ;  /* 0x00000000003f782f */ /* 0x000fe20003800000 */
[----:B------:R-:W-:-:S12]  /*0170*/  BSSY B0, `(.L_x_2) ;  /* 0x0000021000007945 */ /* 0x000fd80003800000 */
[----:B------:R-:W-:Y:S05]  /*0180*/  @!P0 BRA `(.L_x_3) ;  /* 0x00000000007c8947 */ /* 0x000fea0003800000 */
[----:B------:R-:W0:Y:S01]  /*0190*/  S2UR UR8, SR_CgaCtaId ;  /* 0x00000000000879c3 */ /* 0x000e220000008800 */
[----:B------:R-:W-:Y:S01]  /*01a0*/  UMOV UR4, 0x400 ;  /* 0x0000040000047882 */ /* 0x000fe20000000000 */
[----:B------:R-:W-:Y:S01]  /*01b0*/  UMOV UR5, 0x1 ;  /* 0x0000000100057882 */ /* 0x000fe20000000000 */
[----:B------:R-:W-:Y:S02]  /*01c0*/  UMOV UR6, 0x6 ;  /* 0x0000000600067882 */ /* 0x000fe40000000000 */
[----:B------:R-:W-:-:S04]  /*01d0*/  UIADD3 UR6, -UR6, 0x100000, URZ ;  /* 0x0010000006067890 */ /* 0x000fc8000fffe13f */
[----:B------:R-:W-:Y:S02]  /*01e0*/  USHF.L.U32 UR7, UR6, 0xb, URZ ;  /* 0x0000000b06077899 */ /* 0x000fe4000800063f */
[----:B------:R-:W-:Y:S02]  /*01f0*/  USHF.L.U32 UR6, UR6, 0x1, URZ ;  /* 0x0000000106067899 */ /* 0x000fe4000800063f */
[----:B0-----:R-:W-:Y:S02]  /*0200*/  ULEA UR8, UR8, UR4, 0x18 ;  /* 0x0000000408087291 */ /* 0x001fe4000f8ec03f */
[----:B------:R-:W-:-:S04]  /*0210*/  UIADD3 UR4, -UR5, 0x100000, URZ ;  /* 0x0010000005047890 */ /* 0x000fc8000fffe13f */
[----:B------:R-:W-:Y:S02]  /*0220*/  USHF.L.U32 UR5, UR4, 0xb, URZ ;  /* 0x0000000b04057899 */ /* 0x000fe4000800063f */
[----:B------:R-:W-:Y:S01]  /*0230*/  USHF.L.U32 UR4, UR4, 0x1, URZ ;  /* 0x0000000104047899 */ /* 0x000fe2000800063f */
[----:B------:R-:W0:Y:S11]  /*0240*/  FENCE.VIEW.ASYNC.S ;  /* 0x00000000000073c6 */ /* 0x000e360000000000 */
[----:B0-----:R0:W1:Y:S01]  /*0250*/  SYNCS.EXCH.64 URZ, [UR8], UR4 ;  /* 0x00000004083f75b2 */ /* 0x0010620008000100 */
[----:B------:R0:W2:Y:S01]  /*0260*/  SYNCS.EXCH.64 URZ, [UR8+0x48], UR6 ;  /* 0x00004806083f75b2 */ /* 0x0000a20008000100 */
[----:B------:R0:W3:Y:S01]  /*0270*/  SYNCS.EXCH.64 URZ, [UR8+0x8], UR4 ;  /* 0x00000804083f75b2 */ /* 0x0000e20008000100 */
[----:B------:R0:W4:Y:S01]  /*0280*/  SYNCS.EXCH.64 URZ, [UR8+0x50], UR6 ;  /* 0x00005006083f75b2 */ /* 0x0001220008000100 */
[----:B------:R0:W0:Y:S01]  /*0290*/  SYNCS.EXCH.64 URZ, [UR8+0x10], UR4 ;  /* 0x00001004083f75b2 */ /* 0x0000220008000100 */
        /* <DEDUP_REMOVED lines=13> */
[----:B------:R-:W-:Y:S01]  /*0370*/  NOP ;  /* 0x0000000000007918 */ /* 0x000fe20000000000 */
.L_x_3:
[----:B0-----:R-:W-:Y:S05]  /*0380*/  BSYNC B0 ;  /* 0x0000000000007941 */ /* 0x001fea0003800000 */
.L_x_2:
[----:B------:R-:W-:Y:S01]  /*0390*/  SHF.R.S32.HI R5, RZ, 0x1f, R0 ;  /* 0x0000001fff057819 */ /* 0x000fe20000011400 */
[----:B------:R-:W0:Y:S01]  /*03a0*/  SHFL.IDX PT, R2, R2, RZ, 0x1f ;  /* 0x00001fff02027589 */ /* 0x000e2200000e0000 */
[----:B------:R-:W5:Y:S01]  /*03b0*/  S2UR UR8, SR_CTAID.X ;  /* 0x00000000000879c3 */ /* 0x000f620000002500 */
[----:B------:R-:W-:Y:S02]  /*03c0*/  ELECT P0, URZ, PT ;  /* 0x00000000003f782f */ /* 0x000fe40003800000 */
[----:B------:R-:W-:Y:S01]  /*03d0*/  LEA.HI R5, R5, R0, RZ, 0x7 ;  /* 0x0000000005057211 */ /* 0x000fe200078f38ff */
[----:B------:R-:W1:Y:S01]  /*03e0*/  S2R R8, SR_CTAID.Y ;  /* 0x0000000000087919 */ /* 0x000e620000002600 */
[----:B------:R-:W-:Y:S01]  /*03f0*/  ULDC UR4, c[0x0][0x150] ;  /* 0x0000540000047ab9 */ /* 0x000fe20000000800 */
[----:B------:R-:W-:Y:S01]  /*0400*/  VIADD R16, R4, 0xffffffff ;  /* 0xffffffff04107836 */ /* 0x000fe20000000000 */
[----:B------:R-:W-:Y:S01]  /*0410*/  LOP3.LUT R5, R5, 0xffffff80, RZ, 0xc0, !PT ;  /* 0xffffff8005057812 */ /* 0x000fe200078ec0ff */
[----:B------:R-:W-:Y:S01]  /*0420*/  NOP ;  /* 0x0000000000007918 */ /* 0x000fe20000000000 */
[----:B------:R-:W2:Y:S01]  /*0430*/  LDC R12, c[0x0][0x144] ;  /* 0x00005100ff0c7b82 */ /* 0x000ea20000000800 */
[----:B------:R-:W-:Y:S01]  /*0440*/  NOP ;  /* 0x0000000000007918 */ /* 0x000fe20000000000 */
[----:B------:R-:W-:Y:S01]  /*0450*/  ISETP.GE.U32.AND P6, PT, R16, 0x2, PT ;  /* 0x000000021000780c */ /* 0x000fe20003fc6070 */
[----:B------:R-:W-:Y:S01]  /*0460*/  IMAD.IADD R5, R0, 0x1, -R5 ;  /* 0x0000000100057824 */ /* 0x000fe200078e0a05 */
[----:B------:R-:W-:-:S04]  /*0470*/  ISETP.NE.AND P3, PT, R4, RZ, PT ;  /* 0x000000ff0400720c */ /* 0x000fc80003f65270 */
[----:B------:R-:W-:Y:S01]  /*0480*/  SHF.R.S32.HI R6, RZ, 0x1f, R5 ;  /* 0x0000001fff067819 */ /* 0x000fe20000011405 */
[----:B------:R-:W3:Y:S03]  /*0490*/  LDC R14, c[0x0][0x140] ;  /* 0x00005000ff0e7b82 */ /* 0x000ee60000000800 */
[----:B------:R-:W-:Y:S02]  /*04a0*/  LEA.HI R6, R6, R5, RZ, 0x3 ;  /* 0x0000000506067211 */ /* 0x000fe400078f18ff */
[----:B0-----:R-:W-:Y:S02]  /*04b0*/  ISETP.NE.OR P0, PT, R2, RZ, !P0 ;  /* 0x000000ff0200720c */ /* 0x001fe40004705670 */
[--C-:B------:R-:W-:Y:S02]  /*04c0*/  SHF.R.S32.HI R2, RZ, 0x3, R6.reuse ;  /* 0x00000003ff027819 */ /* 0x100fe40000011406 */
[----:B------:R-:W-:-:S02]  /*04d0*/  SHF.R.S32.HI R11, RZ, 0x1f, R6 ;  /* 0x0000001fff0b7819 */ /* 0x000fc40000011406 */
[----:B------:R-:W-:Y:S02]  /*04e0*/  SHF.R.S32.HI R6, RZ, 0x1f, R3 ;  /* 0x0000001fff067819 */ /* 0x000fe40000011403 */
[----:B-----5:R-:W-:Y:S02]  /*04f0*/  I2FP.F32.U32 R10, UR8 ;  /* 0x00000008000a7c45 */ /* 0x020fe40008201000 */
[----:B------:R-:W-:Y:S02]  /*0500*/  LEA.HI R11, R11, R2, RZ, 0x2 ;  /* 0x000000020b0b7211 */ /* 0x000fe400078f10ff */
[----:B------:R-:W-:Y:S01]  /*0510*/  LEA.HI R6, R6, R3, RZ, 0x2 ;  /* 0x0000000306067211 */ /* 0x000fe200078f10ff */
[----:B------:R-:W-:Y:S01]  /*0520*/  FMUL R10, R10, UR4 ;  /* 0x000000040a0a7c20 */ /* 0x000fe20008400000 */
[----:B------:R-:W-:Y:S01]  /*0530*/  LOP3.LUT R11, R11, 0xfffffffc, RZ, 0xc0, !PT ;  /* 0xfffffffc0b0b7812 */ /* 0x000fe200078ec0ff */
[----:B------:R-:W-:Y:S01]  /*0540*/  VOTEU.ALL UP0, P0 ;  /* 0x00000000003f7886 */ /* 0x000fe20000000000 */
[----:B------:R-:W-:Y:S01]  /*0550*/  LOP3.LUT R6, R6, 0x3ffffffc, RZ, 0xc0, !PT ;  /* 0x3ffffffc06067812 */ /* 0x000fe200078ec0ff */
[----:B------:R-:W-:Y:S01]  /*0560*/  ULDC UR4, c[0x0][0x154] ;  /* 0x0000550000047ab9 */ /* 0x000fe20000000800 */
[----:B-1----:R-:W-:Y:S01]  /*0570*/  I2FP.F32.U32 R13, R8 ;  /* 0x00000008000d7245 */ /* 0x002fe20000201000 */
[----:B------:R-:W0:Y:S01]  /*0580*/  F2I.U32.TRUNC.NTZ R10, R10 ;  /* 0x0000000a000a7305 */ /* 0x000e22000020f000 */
[----:B------:R-:W-:Y:S01]  /*0590*/  IMAD.IADD R11, R2, 0x1, -R11 ;  /* 0x00000001020b7824 */ /* 0x000fe200078e0a0b */
[----:B------:R-:W1:Y:S01]  /*05a0*/  @!UP0 S2UR UR7, SR_CgaCtaId ;  /* 0x00000000000789c3 */ /* 0x000e620000008800 */
[----:B------:R-:W-:-:S02]  /*05b0*/  IMAD.IADD R6, R3, 0x1, -R6 ;  /* 0x0000000103067824 */ /* 0x000fc400078e0a06 */
[----:B------:R-:W-:Y:S01]  /*05c0*/  FMUL R13, R13, UR4 ;  /* 0x000000040d0d7c20 */ /* 0x000fe20008400000 */
[----:B------:R-:W-:Y:S01]  /*05d0*/  UMOV UR4, 0x20 ;  /* 0x0000002000047882 */ /* 0x000fe20000000000 */
[----:B------:R-:W-:Y:S01]  /*05e0*/  @!UP0 UMOV UR6, 0x400 ;  /* 0x0000040000068882 */ /* 0x000fe20000000000 */
[----:B------:R-:W-:Y:S01]  /*05f0*/  IMAD R6, R6, 0x4, R11 ;  /* 0x0000000406067824 */ /* 0x000fe200078e020b */
[----:B------:R-:W-:-:S04]  /*0600*/  @!UP0 UIADD3 UR4, -UR4, 0x100000, URZ ;  /* 0x0010000004048890 */ /* 0x000fc8000fffe13f */
[----:B------:R-:W-:Y:S02]  /*0610*/  @!UP0 USHF.L.U32 UR5, UR4, 0xb, URZ ;  /* 0x0000000b04058899 */ /* 0x000fe4000800063f */
[----:B------:R-:W-:Y:S01]  /*0620*/  @!UP0 USHF.L.U32 UR4, UR4, 0x1, URZ ;  /* 0x0000000104048899 */ /* 0x000fe2000800063f */
[----:B---3--:R-:W-:Y:S01]  /*0630*/  ISETP.EQ.U32.AND P2, PT, R14, 0x1, PT ;  /* 0x000000010e00780c */ /* 0x008fe20003f42070 */
[----:B------:R-:W3:Y:S01]  /*0640*/  LDC R11, c[0x0][0x148] ;  /* 0x00005200ff0b7b82 */ /* 0x000ee20000000800 */
[----:B------:R-:W5:Y:S01]  /*0650*/  F2I.U32.TRUNC.NTZ R13, R13 ;  /* 0x0000000d000d7305 */ /* 0x000f62000020f000 */
[----:B------:R-:W-:Y:S01]  /*0660*/  LEA.HI R2, R6, R6, RZ, 0x1 ;  /* 0x0000000606027211 */ /* 0x000fe200078f08ff */
[----:B------:R-:W-:Y:S01]  /*0670*/  VOTEU.ALL UP1, P0 ;  /* 0x00000000003f7886 */ /* 0x000fe20000020000 */
[----:B0-----:R-:W-:Y:S02]  /*0680*/  IMAD.MOV R15, RZ, RZ, -R10 ;  /* 0x000000ffff0f7224 */ /* 0x001fe400078e0a0a */
[----:B------:R-:W-:-:S02]  /*0690*/  LOP3.LUT R3, R2, 0xfffffffe, RZ, 0xc0, !PT ;  /* 0xfffffffe02037812 */ /* 0x000fc400078ec0ff */
[----:B------:R-:W-:Y:S01]  /*06a0*/  SHF.R.S32.HI R2, RZ, 0x1f, R7 ;  /* 0x0000001fff027819 */ /* 0x000fe20000011407 */
[----:B--2---:R-:W-:Y:S02]  /*06b0*/  IMAD R10, R12, R15, UR8 ;  /* 0x000000080c0a7e24 */ /* 0x004fe4000f8e020f */
[----:B------:R-:W-:Y:S01]  /*06c0*/  IMAD.IADD R3, R6, 0x1, -R3 ;  /* 0x0000000106037824 */ /* 0x000fe200078e0a03 */
[----:B------:R-:W-:-:S04]  /*06d0*/  LEA.HI R2, R2, R7, RZ, 0x2 ;  /* 0x0000000702027211 */ /* 0x000fc800078f10ff */
[----:B------:R-:W-:Y:S01]  /*06e0*/  ISETP.NE.AND P4, PT, R3, R10, PT ;  /* 0x0000000a0300720c */ /* 0x000fe20003f85270 */
[----:B------:R-:W-:Y:S01]  /*06f0*/  IMAD.SHL.U32 R3, R6, 0x4, RZ ;  /* 0x0000000406037824 */ /* 0x000fe200078e00ff */
[----:B------:R-:W-:Y:S01]  /*0700*/  LOP3.LUT R2, R2, 0xfffffffc, RZ, 0xc0, !PT ;  /* 0xfffffffc02027812 */ /* 0x000fe200078ec0ff */
[----:B-----5:R-:W-:Y:S01]  /*0710*/  IMAD.MOV R20, RZ, RZ, -R13 ;  /* 0x000000ffff147224 */ /* 0x020fe200078e0a0d */
[----:B-1----:R-:W-:Y:S02]  /*0720*/  @!UP0 ULEA UR6, UR7, UR6, 0x18 ;  /* 0x0000000607068291 */ /* 0x002fe4000f8ec03f */
[----:B------:R-:W-:Y:S01]  /*0730*/  LOP3.LUT R3, R6, 0xc, R3, 0x78, !PT ;  /* 0x0000000c06037812 */ /* 0x000fe200078e7803 */
[----:B------:R-:W-:Y:S01]  /*0740*/  IMAD.IADD R7, R7, 0x1, -R2 ;  /* 0x0000000107077824 */ /* 0x000fe200078e0a02 */
[----:B------:R-:W-:Y:S01]  /*0750*/  VOTEU.ALL UP0, P0 ;  /* 0x00000000003f7886 */ /* 0x000fe20000000000 */
[----:B---3--:R-:W-:Y:S01]  /*0760*/  IMAD R13, R11, R20, R8 ;  /* 0x000000140b0d7224 */ /* 0x008fe200078e0208 */
[----:B------:R-:W-:Y:S01]  /*0770*/  LOP3.LUT P0, RZ, R5, 0x7, RZ, 0xc0, !PT ;  /* 0x0000000705ff7812 */ /* 0x000fe2000780c0ff */
[----:B------:R-:W-:Y:S01]  /*0780*/  IMAD.MOV.U32 R6, RZ, RZ, 0x1 ;  /* 0x00000001ff067424 */ /* 0x000fe200078e00ff */
[----:B------:R-:W-:-:S02]  /*0790*/  ISETP.NE.AND P1, PT, R7, 0x3, PT ;  /* 0x000000030700780c */ /* 0x000fc40003f25270 */
[----:B------:R-:W-:Y:S02]  /*07a0*/  @P4 LEA.HI R2, R3, R3, RZ, 0x1 ;  /* 0x0000000303024211 */ /* 0x000fe400078f08ff */
[----:B------:R-:W-:Y:S01]  /*07b0*/  ISETP.EQ.OR P1, PT, R7, RZ, !P1 ;  /* 0x000000ff0700720c */ /* 0x000fe20004f22670 */
[----:B------:R-:W0:Y:S02]  /*07c0*/  FENCE.VIEW.ASYNC.S ;  /* 0x00000000000073c6 */ /* 0x000e240000000000 */
[----:B0-----:R0:W1:Y:S01]  /*07d0*/  @!UP0 SYNCS.EXCH.64 URZ, [UR6+0xa0], UR4 ;  /* 0x0000a004063f85b2 */ /* 0x0010620008000100 */
[----:B------:R-:W-:Y:S02]  /*07e0*/  @P4 SHF.R.S32.HI R2, RZ, 0x1, R2 ;  /* 0x00000001ff024819 */ /* 0x000fe40000011402 */
[----:B------:R-:W-:Y:S02]  /*07f0*/  ISETP.LT.U32.AND P0, PT, R3, 0x4, !P0 ;  /* 0x000000040300780c */ /* 0x000fe40004701070 */
[----:B------:R-:W-:-:S02]  /*0800*/  @P4 ISETP.NE.AND P5, PT, R2, R13, PT ;  /* 0x0000000d0200420c */ /* 0x000fc40003fa5270 */
[----:B------:R-:W-:Y:S02]  /*0810*/  ISETP.EQ.AND P1, PT, R4, RZ, P1 ;  /* 0x000000ff0400720c */ /* 0x000fe40000f22270 */
[----:B------:R-:W-:Y:S02]  /*0820*/  SEL R5, RZ, 0x1, !P0 ;  /* 0x00000001ff057807 */ /* 0x000fe40004000000 */
[----:B------:R-:W-:Y:S02]  /*0830*/  @P4 SEL R6, RZ, 0x1, P5 ;  /* 0x00000001ff064807 */ /* 0x000fe40002800000 */
[----:B------:R-:W-:Y:S02]  /*0840*/  SEL R2, RZ, 0x1, !P1 ;  /* 0x00000001ff027807 */ /* 0x000fe40004800000 */
[----:B------:R-:W-:Y:S01]  /*0850*/  LOP3.LUT R6, R6, R5, RZ, 0xc0, !PT ;  /* 0x0000000506067212 */ /* 0x000fe200078ec0ff */
[----:B------:R0:W2:Y:S01]  /*0860*/  @!UP1 SYNCS.EXCH.64 URZ, [UR6+0xa8], UR4 ;  /* 0x0000a804063f95b2 */ /* 0x0000a20008000100 */
[----:B------:R-:W-:Y:S01]  /*0870*/  SEL R2, R2, 0x2, P6 ;  /* 0x0000000202027807 */ /* 0x000fe20003000000 */
[----:B------:R-:W-:Y:S01]  /*0880*/  NOP ;  /* 0x0000000000007918 */ /* 0x000fe20000000000 */
[----:B------:R-:W-:Y:S05]  /*0890*/  @!P2 BRA `(.L_x_4) ;  /* 0x000000000008a947 */ /* 0x000fea0003800000 */
[----:B-12-4-:R-:W-:Y:S01]  /*08a0*/  UCGABAR_ARV ;  /* 0x00000000000079c7 */ /* 0x016fe20008000000 */
[----:B------:R-:W-:Y:S05]  /*08b0*/  BRA `(.L_x_5) ;  /* 0x0000000000047947 */ /* 0x000fea0003800000 */
.L_x_4:
[----:B-12-4-:R-:W-:Y:S01]  /*08c0*/  NOP ;  /* 0x0000000000007918 */ /* 0x016fe20000000000 */
.L_x_5:
[----:B------:R-:W1:Y:S01]  /*08d0*/  LDC R4, c[0x0][0x65c] ;  /* 0x00019700ff047b82 */ /* 0x000e620000000800 */
[----:B------:R-:W-:Y:S01]  /*08e0*/  IMAD.MOV.U32 R5, RZ, RZ, RZ ;  /* 0x000000ffff057224 */ /* 0x000fe200078e00ff */
[----:B-1----:R-:W-:Y:S01]  /*08f0*/  ISETP.NE.AND P4, PT, R4, 0x1, PT ;  /* 0x000000010400780c */ /* 0x002fe20003f85270 */
[----:B------:R-:W-:-:S12]  /*0900*/  IMAD.U32 R4, RZ, RZ, UR8 ;  /* 0x00000008ff047e24 */ /* 0x000fd8000f8e00ff */
[----:B------:R-:W1:Y:S01]  /*0910*/  @P4 LDC R15, c[0x0][0x10] ;  /* 0x00000400ff0f4b82 */ /* 0x000e620000000800 */
[----:B------:R-:W-:Y:S02]  /*0920*/  @P4 IMAD.MOV.U32 R9, RZ, RZ, RZ ;  /* 0x000000ffff094224 */ /* 0x000fe400078e00ff */
[----:B------:R-:W-:-:S05]  /*0930*/  @P4 IMAD.MOV.U32 R17, RZ, RZ, RZ ;  /* 0x000000ffff114224 */ /* 0x000fca00078e00ff */
[----:B------:R-:W2:Y:S01]  /*0940*/  @!P4 LDC R13, c[0x0][0xc] ;  /* 0x00000300ff0dcb82 */ /* 0x000ea20000000800 */
[----:B-1----:R-:W-:-:S04]  /*0950*/  @P4 IMAD.WIDE.U32 R14, R15, UR8, R8 ;  /* 0x000000080f0e4c25 */ /* 0x002fc8000f8e0008 */
[----:B--2---:R-:W-:-:S04]  /*0960*/  @!P4 IMAD.WIDE.U32 R12, R8, R13, R4 ;  /* 0x0000000d080cc225 */ /* 0x004fc800078e0004 */
[----:B------:R-:W-:Y:S02]  /*0970*/  @P4 IMAD.MOV.U32 R4, RZ, RZ, R14 ;  /* 0x000000ffff044224 */ /* 0x000fe400078e000e */
[----:B------:R-:W-:Y:S02]  /*0980*/  @P4 IMAD.IADD R5, R15, 0x1, R17 ;  /* 0x000000010f054824 */ /* 0x000fe400078e0211 */
[----:B------:R-:W-:Y:S02]  /*0990*/  @!P4 IMAD.MOV.U32 R4, RZ, RZ, R12 ;  /* 0x000000ffff04c224 */ /* 0x000fe400078e000c */
[----:B------:R-:W-:Y:S01]  /*09a0*/  @!P4 IMAD.MOV.U32 R5, RZ, RZ, R13 ;  /* 0x000000ffff05c224 */ /* 0x000fe200078e000d */
[----:B------:R-:W-:Y:S06]  /*09b0*/  @!P2 BRA `(.L_x_6) ;  /* 0x00000000000ca947 */ /* 0x000fec0003800000 */
[----:B------:R-:W-:Y:S01]  /*09c0*/  UCGABAR_WAIT ;  /* 0x0000000000007dc7 */ /* 0x000fe20008000000 */
[----:B------:R-:W-:Y:S01]  /*09d0*/  CCTL.IVALL ;  /* 0x00000000ff00798f */ /* 0x000fe20002000000 */
[----:B------:R-:W-:Y:S05]  /*09e0*/  BRA `(.L_x_7) ;  /* 0x0000000000047947 */ /* 0x000fea0003800000 */
.L_x_6:
[----:B------:R-:W-:Y:S06]  /*09f0*/  BAR.SYNC.DEFER_BLOCKING 0x0 ;  /* 0x0000000000007b1d */ /* 0x000fec0000010000 */
.L_x_7:
[----:B------:R-:W-:Y:S05]  /*0a00*/  @!P3 BRA `(.L_x_8) ;  /* 0x0000004c0054b947 */ /* 0x000fea0003800000 */
[----:B------:R-:W-:-:S13]  /*0a10*/  ISETP.GT.U32.AND P0, PT, R16, 0x1, PT ;  /* 0x000000011000780c */ /* 0x000fda0003f04070 */
[----:B0-----:R-:W-:Y:S05]  /*0a20*/  @P0 EXIT ;  /* 0x000000000000094d */ /* 0x001fea0003800000 */
[----:B------:R-:W-:Y:S01]  /*0a30*/  ULDC.64 UR4, c[0x0][0x650] ;  /* 0x0001940000047ab9 */ /* 0x000fe20000000a00 */
[----:B------:R-:W-:Y:S01]  /*0a40*/  PRMT R14, RZ, 0x7610, R14 ;  /* 0x00007610ff0e7816 */ /* 0x000fe2000000000e */
[----:B------:R-:W-:Y:S01]  /*0a50*/  IMAD.MOV.U32 R71, RZ, RZ, -0x1 ;  /* 0xffffffffff477424 */ /* 0x000fe200078e00ff */
[----:B------:R-:W-:Y:S01]  /*0a60*/  ISETP.GE.U32.AND P0, PT, R4, UR4, PT ;  /* 0x0000000404007c0c */ /* 0x000fe2000bf06070 */
[----:B------:R-:W-:Y:S02]  /*0a70*/  IMAD.MOV.U32 R15, RZ, RZ, -0x1 ;  /* 0xffffffffff0f7424 */ /* 0x000fe400078e00ff */
[----:B------:R-:W-:Y:S01]  /*0a80*/  IMAD.MOV.U32 R73, RZ, RZ, -0x1 ;  /* 0xffffffffff497424 */ /* 0x000fe200078e00ff */
[----:B------:R-:W-:-:S13]  /*0a90*/  ISETP.GE.U32.AND.EX P0, PT, R5, UR5, PT, P0 ;  /* 0x0000000505007c0c */ /* 0x000fda000bf06100 */
[----:B------:R-:W-:Y:S05]  /*0aa0*/  @P0 BRA `(.L_x_9) ;  /* 0x0000000400240947 */ /* 0x000fea0003800000 */
[----:B------:R-:W0:Y:S01]  /*0ab0*/  LDC.64 R22, c[0x0][0x628] ;  /* 0x00018a00ff167b82 */ /* 0x000e220000000a00 */
[----:B------:R-:W-:Y:S02]  /*0ac0*/  IMAD.MOV.U32 R12, RZ, RZ, R4 ;  /* 0x000000ffff0c7224 */ /* 0x000fe400078e0004 */
[----:B------:R-:W-:-:S05]  /*0ad0*/  IMAD.MOV.U32 R13, RZ, RZ, R5 ;  /* 0x000000ffff0d7224 */ /* 0x000fca00078e0005 */
[----:B------:R-:W1:Y:S08]  /*0ae0*/  LDC R18, c[0x0][0x630] ;  /* 0x00018c00ff127b82 */ /* 0x000e700000000800 */
[----:B------:R-:W2:Y:S01]  /*0af0*/  LDC.64 R24, c[0x0][0x620] ;  /* 0x00018800ff187b82 */ /* 0x000ea20000000a00 */
[----:B0-----:R-:W-:-:S04]  /*0b00*/  ISETP.NE.U32.AND P0, PT, R22, RZ, PT ;  /* 0x000000ff1600720c */ /* 0x001fc80003f05070 */
[----:B------:R-:W-:-:S13]  /*0b10*/  ISETP.NE.AND.EX P0, PT, R23, RZ, PT, P0 ;  /* 0x000000ff1700720c */ /* 0x000fda0003f05300 */
[----:B-12---:R-:W-:Y:S05]  /*0b20*/  @!P0 BRA `(.L_x_10) ;  /* 0x0000000000288947 */ /* 0x006fea0003800000 */
[----:B------:R-:W0:Y:S02]  /*0b30*/  LDC R7, c[0x0][0x634] ;  /* 0x00018d00ff077b82 */ /* 0x000e240000000800 */
[----:B0-----:R-:W-:-:S05]  /*0b40*/  IADD3 R7, P0, R4, R7, RZ ;  /* 0x0000000704077210 */ /* 0x001fca0007f1e0ff */
[----:B------:R-:W-:-:S04]  /*0b50*/  IMAD.X R19, RZ, RZ, R5, P0 ;  /* 0x000000ffff137224 */ /* 0x000fc800000e0605 */
[----:B------:R-:W-:-:S04]  /*0b60*/  IMAD.WIDE.U32 R12, R19, R22, RZ ;  /* 0x00000016130c7225 */ /* 0x000fc800078e00ff */
[----:B------:R-:W-:-:S04]  /*0b70*/  IMAD.WIDE.U32 R14, P0, R7, R23, R12 ;  /* 0x00000017070e7225 */ /* 0x000fc8000780000c */
[----:B------:R-:W-:-:S04]  /*0b80*/  IMAD.WIDE.U32 R12, R7, R22, RZ ;  /* 0x00000016070c7225 */ /* 0x000fc800078e00ff */
[----:B------:R-:W-:Y:S01]  /*0b90*/  IMAD.X R17, RZ, RZ, RZ, P0 ;  /* 0x000000ffff117224 */ /* 0x000fe200000e06ff */
[----:B------:R-:W-:Y:S01]  /*0ba0*/  IADD3 RZ, P0, R13, R14, RZ ;  /* 0x0000000e0dff7210 */ /* 0x000fe20007f1e0ff */
[----:B------:R-:W-:-:S04]  /*0bb0*/  IMAD.MOV.U32 R16, RZ, RZ, R15 ;  /* 0x000000ffff107224 */ /* 0x000fc800078e000f */
[----:B------:R-:W-:-:S08]  /*0bc0*/  IMAD.WIDE.U32.X R12, R19, R23, R16, P0 ;  /* 0x00000017130c7225 */ /* 0x000fd000000e0410 */
.L_x_10:
[----:B------:R-:W0:Y:S01]  /*0bd0*/  LDC.64 R28, c[0x0][0x640] ;  /* 0x00019000ff1c7b82 */ /* 0x000e220000000a00 */
[--C-:B------:R-:W-:Y:S01]  /*0be0*/  SHF.R.U64 R73, R12, R18, R13.reuse ;  /* 0x000000120c497219 */ /* 0x100fe2000000120d */
[----:B------:R-:W-:Y:S01]  /*0bf0*/  IMAD R27, R11, R20, R8 ;  /* 0x000000140b1b7224 */ /* 0x000fe200078e0208 */
[----:B------:R-:W-:Y:S01]  /*0c00*/  SHF.R.U32.HI R7, RZ, R18, R13 ;  /* 0x00000012ff077219 */ /* 0x000fe2000001160d */
[----:B------:R-:W-:Y:S01]  /*0c10*/  IMAD.MOV.U32 R23, RZ, RZ, 0x1 ;  /* 0x00000001ff177424 */ /* 0x000fe200078e00ff */
[----:B------:R-:W-:-:S03]  /*0c20*/  IADD3 R9, P0, RZ, -R73, RZ ;  /* 0x80000049ff097210 */ /* 0x000fc60007f1e0ff */
[----:B------:R-:W1:Y:S02]  /*0c30*/  LDC R22, c[0x0][0x618] ;  /* 0x00018600ff167b82 */ /* 0x000e640000000800 */
[----:B------:R-:W-:Y:S02]  /*0c40*/  IMAD.X R7, RZ, RZ, ~R7, P0 ;  /* 0x000000ffff077224 */ /* 0x000fe400000e0e07 */
[----:B------:R-:W-:-:S04]  /*0c50*/  IMAD.WIDE.U32 R12, R9, R24, R4 ;  /* 0x00000018090c7225 */ /* 0x000fc800078e0004 */
[----:B------:R-:W2:Y:S01]  /*0c60*/  LDC R18, c[0x0][0x608] ;  /* 0x00018200ff127b82 */ /* 0x000ea20000000800 */
[----:B------:R-:W-:Y:S02]  /*0c70*/  IMAD R14, R7, R24, RZ ;  /* 0x00000018070e7224 */ /* 0x000fe400078e02ff */
[----:B------:R-:W-:Y:S02]  /*0c80*/  IMAD.MOV.U32 R7, RZ, RZ, -0x1 ;  /* 0xffffffffff077424 */ /* 0x000fe400078e00ff */
[----:B------:R-:W-:-:S03]  /*0c90*/  IMAD R9, R9, R25, R14 ;  /* 0x0000001909097224 */ /* 0x000fc600078e020e */
[----:B------:R-:W3:Y:S01]  /*0ca0*/  LDC R26, c[0x0][0x658] ;  /* 0x00019600ff1a7b82 */ /* 0x000ee20000000800 */
[----:B------:R-:W-:Y:S01]  /*0cb0*/  IMAD.IADD R9, R13, 0x1, R9 ;  /* 0x000000010d097824 */ /* 0x000fe200078e0209 */
[----:B0-----:R-:W-:-:S04]  /*0cc0*/  ISETP.NE.U32.AND P0, PT, R28, RZ, PT ;  /* 0x000000ff1c00720c */ /* 0x001fc80003f05070 */
[----:B------:R-:W-:Y:S02]  /*0cd0*/  ISETP.NE.AND.EX P0, PT, R29, RZ, PT, P0 ;  /* 0x000000ff1d00720c */ /* 0x000fe40003f05300 */
[----:B------:R-:W0:Y:S01]  /*0ce0*/  LDC R24, c[0x0][0x600] ;  /* 0x00018000ff187b82 */ /* 0x000e220000000800 */
[-CC-:B-1----:R-:W-:Y:S02]  /*0cf0*/  SHF.R.U64 R16, R12, R22.reuse, R9.reuse ;  /* 0x000000160c107219 */ /* 0x182fe40000001209 */
[----:B------:R-:W-:-:S05]  /*0d00*/  SHF.R.U32.HI R9, RZ, R22, R9 ;  /* 0x00000016ff097219 */ /* 0x000fca0000011609 */
[----:B------:R-:W1:Y:S01]  /*0d10*/  LDC R19, c[0x0][0x648] ;  /* 0x00019200ff137b82 */ /* 0x000e620000000800 */
[-CC-:B--2---:R-:W-:Y:S02]  /*0d20*/  SHF.R.U64 R22, R16, R18.reuse, R9.reuse ;  /* 0x0000001210167219 */ /* 0x184fe40000001209 */
[----:B------:R-:W-:-:S05]  /*0d30*/  SHF.R.U32.HI R9, RZ, R18, R9 ;  /* 0x00000012ff097219 */ /* 0x000fca0000011609 */
[----:B------:R-:W2:Y:S01]  /*0d40*/  LDC R21, c[0x0][0x638] ;  /* 0x00018e00ff157b82 */ /* 0x000ea20000000800 */
[-CC-:B---3--:R-:W-:Y:S02]  /*0d50*/  SHF.R.U64 R18, R22, R26.reuse, R9.reuse ;  /* 0x0000001a16127219 */ /* 0x188fe40000001209 */
[-C--:B------:R-:W-:Y:S02]  /*0d60*/  SHF.L.U32 R7, R7, R26.reuse, RZ ;  /* 0x0000001a07077219 */ /* 0x080fe400000006ff */
[----:B------:R-:W-:Y:S01]  /*0d70*/  SHF.R.U32.HI R9, RZ, R26, R9 ;  /* 0x0000001aff097219 */ /* 0x000fe20000011609 */
[----:B------:R-:W-:Y:S01]  /*0d80*/  IMAD.MOV.U32 R8, RZ, RZ, R18 ;  /* 0x000000ffff087224 */ /* 0x000fe200078e0012 */
[----:B------:R-:W-:Y:S01]  /*0d90*/  LOP3.LUT R11, RZ, R7, RZ, 0x33, !PT ;  /* 0x00000007ff0b7212 */ /* 0x000fe200078e33ff */
[----:B------:R-:W3:Y:S01]  /*0da0*/  LDC R25, c[0x0][0x610] ;  /* 0x00018400ff197b82 */ /* 0x000ee20000000800 */
[----:B------:R-:W-:Y:S05]  /*0db0*/  @!P0 BRA `(.L_x_11) ;  /* 0x0000000000288947 */ /* 0x000fea0003800000 */
[----:B------:R-:W4:Y:S02]  /*0dc0*/  LDC R7, c[0x0][0x64c] ;  /* 0x00019300ff077b82 */ /* 0x000f240000000800 */
[----:B----4-:R-:W-:-:S05]  /*0dd0*/  IADD3 R7, P0, R18, R7, RZ ;  /* 0x0000000712077210 */ /* 0x010fca0007f1e0ff */
        /* <DEDUP_REMOVED lines=8> */
.L_x_11:
[----:B-1----:R-:W-:Y:S01]  /*0e60*/  SHF.R.U64 R9, R8, R19, R9 ;  /* 0x0000001308097219 */ /* 0x002fe20000001209 */
[----:B------:R-:W-:Y:S01]  /*0e70*/  IMAD.MOV.U32 R14, RZ, RZ, 0x1 ;  /* 0x00000001ff0e7424 */ /* 0x000fe200078e00ff */
[----:B------:R-:W-:Y:S01]  /*0e80*/  LOP3.LUT R8, R22, R11, RZ, 0xc0, !PT ;  /* 0x0000000b16087212 */ /* 0x000fe200078ec0ff */
[----:B0-----:R-:W-:Y:S01]  /*0e90*/  VIADD R11, R24, 0xffffffff ;  /* 0xffffffff180b7836 */ /* 0x001fe20000000000 */
[----:B------:R-:W-:Y:S01]  /*0ea0*/  SHF.L.U32 R7, R23, R26, RZ ;  /* 0x0000001a17077219 */ /* 0x000fe200000006ff */
[----:B------:R-:W-:Y:S01]  /*0eb0*/  IMAD.MOV R12, RZ, RZ, -R9 ;  /* 0x000000ffff0c7224 */ /* 0x000fe200078e0a09 */
[----:B------:R-:W-:Y:S02]  /*0ec0*/  SEL R10, R10, R27, !P4 ;  /* 0x0000001b0a0a7207 */ /* 0x000fe40006000000 */
[----:B------:R-:W-:Y:S01]  /*0ed0*/  LOP3.LUT R11, R16, R11, RZ, 0xc0, !PT ;  /* 0x0000000b100b7212 */ /* 0x000fe200078ec0ff */
[----:B------:R-:W-:Y:S02]  /*0ee0*/  IMAD R9, R7, R9, R8 ;  /* 0x0000000907097224 */ /* 0x000fe400078e0208 */
[----:B--2---:R-:W-:-:S02]  /*0ef0*/  IMAD R7, R12, R21, R18 ;  /* 0x000000150c077224 */ /* 0x004fc400078e0212 */
[----:B---3--:R-:W-:Y:S02]  /*0f00*/  IMAD R10, R9, R25, R10 ;  /* 0x00000019090a7224 */ /* 0x008fe400078e020a */
[----:B------:R-:W-:-:S05]  /*0f10*/  IMAD R7, R7, R24, R11 ;  /* 0x0000001807077224 */ /* 0x000fca00078e020b */
[----:B------:R-:W-:Y:S02]  /*0f20*/  SEL R15, R7, R10, !P4 ;  /* 0x0000000a070f7207 */ /* 0x000fe40006000000 */
[----:B------:R-:W-:-:S07]  /*0f30*/  SEL R71, R10, R7, !P4 ;  /* 0x000000070a477207 */ /* 0x000fce0006000000 */
.L_x_9:
[----:B------:R-:W-:-:S08]  /*0f40*/  NOP ;  /* 0x0000000000007918 */ /* 0x000fd00000000000 */
[----:B------:R-:W0:Y:S02]  /*0f50*/  USETMAXREG.TRY_ALLOC.CTAPOOL UP0, 0xe8 ;  /* 0x000000e8000079c8 */ /* 0x000e240008000600 */
[----:B0-----:R-:W-:-:S13]  /*0f60*/  PLOP3.LUT P0, PT, PT, PT, UP0, 0x80, 0x0 ;  /* 0x000000000000781c */ /* 0x001fda0003f0f008 */
[----:B------:R-:W-:Y:S05]  /*0f70*/  @!P0 BRA `(.L_x_9) ;  /* 0xfffffffc00f08947 */ /* 0x000fea000383ffff */
[----:B------:R-:W-:Y:S01]  /*0f80*/  ULDC.64 UR4, c[0x0][0x598] ;  /* 0x0001660000047ab9 */ /* 0x000fe20000000a00 */
[----:B------:R-:W-:Y:S01]  /*0f90*/  ULDC.64 UR16, c[0x0][0x208] ;  /* 0x0000820000107ab9 */ /* 0x000fe20000000a00 */
[----:B------:R-:W-:-:S04]  /*0fa0*/  ISETP.NE.U32.AND P0, PT, RZ, UR4, PT ;  /* 0x00000004ff007c0c */ /* 0x000fc8000bf05070 */
[----:B------:R-:W-:-:S13]  /*0fb0*/  ISETP.NE.AND.EX P0, PT, RZ, UR5, PT, P0 ;  /* 0x00000005ff007c0c */ /* 0x000fda000bf05300 */
[----:B------:R-:W-:Y:S05]  /*0fc0*/  @!P0 BRA `(.L_x_12) ;  /* 0x00000000001c8947 */ /* 0x000fea0003800000 */
[----:B------:R-:W0:Y:S02]  /*0fd0*/  LDC.64 R8, c[0x0][0x598] ;  /* 0x00016600ff087b82 */ /* 0x000e240000000a00 */
[----:B0-----:R-:W2:Y:S02]  /*0fe0*/  LDG.E.64 R8, desc[UR16][R8.64] ;  /* 0x0000001008087981 */ /* 0x001ea4000c1e1b00 */
[----:B--2---:R-:W-:-:S04]  /*0ff0*/  ISETP.NE.U32.AND P0, PT, R8, RZ, PT ;  /* 0x000000ff0800720c */ /* 0x004fc80003f05070 */
[----:B------:R-:W-:-:S13]  /*1000*/  ISETP.NE.AND.EX P0, PT, R9, RZ, PT, P0 ;  /* 0x000000ff0900720c */ /* 0x000fda0003f05300 */
[----:B------:R-:W-:Y:S05]  /*1010*/  @!P0 BRA `(.L_x_12) ;  /* 0x0000000000088947 */ /* 0x000fea0003800000 */
[----:B------:R0:W5:Y:S01]  /*1020*/  LD.E R7, desc[UR16][R8.64] ;  /* 0x0000001008077980 */ /* 0x000162000c101900 */
[----:B------:R-:W-:Y:S05]  /*1030*/  BRA `(.L_x_13) ;  /* 0x0000000000207947 */ /* 0x000fea0003800000 */
.L_x_12:
[----:B------:R-:W-:Y:S02]  /*1040*/  ULDC.64 UR4, c[0x0][0x588] ;  /* 0x0001620000047ab9 */ /* 0x000fe40000000a00 */
[----:B------:R-:W-:-:S04]  /*1050*/  ISETP.NE.U32.AND P0, PT, RZ, UR4, PT ;  /* 0x00000004ff007c0c */ /* 0x000fc8000bf05070 */
[----:B------:R-:W-:-:S13]  /*1060*/  ISETP.NE.AND.EX P0, PT, RZ, UR5, PT, P0 ;  /* 0x00000005ff007c0c */ /* 0x000fda000bf05300 */
[----:B------:R-:W-:Y:S05]  /*1070*/  @!P0 BRA `(.L_x_14) ;  /* 0x00000000000c8947 */ /* 0x000fea0003800000 */
[----:B------:R-:W0:Y:S02]  /*1080*/  LDC.64 R8, c[0x0][0x588] ;  /* 0x00016200ff087b82 */ /* 0x000e240000000a00 */
[----:B0-----:R1:W5:Y:S01]  /*1090*/  LDG.E R7, desc[UR16][R8.64] ;  /* 0x0000001008077981 */ /* 0x001362000c1e1900 */
[----:B------:R-:W-:Y:S05]  /*10a0*/  BRA `(.L_x_13) ;  /* 0x0000000000047947 */ /* 0x000fea0003800000 */
.L_x_14:
[----:B------:R-:W2:Y:S02]  /*10b0*/  LDC R7, c[0x0][0x580] ;  /* 0x00016000ff077b82 */ /* 0x000ea40000000800 */
.L_x_13:
[----:B------:R-:W-:Y:S02]  /*10c0*/  ULDC.64 UR4, c[0x0][0x5a0] ;  /* 0x0001680000047ab9 */ /* 0x000fe40000000a00 */
[----:B------:R-:W-:-:S04]  /*10d0*/  ISETP.NE.U32.AND P0, PT, RZ, UR4, PT ;  /* 0x00000004ff007c0c */ /* 0x000fc8000bf05070 */
[----:B------:R-:W-:-:S13]  /*10e0*/  ISETP.NE.AND.EX P0, PT, RZ, UR5, PT, P0 ;  /* 0x00000005ff007c0c */ /* 0x000fda000bf05300 */
[----:B------:R-:W-:Y:S05]  /*10f0*/  @!P0 BRA `(.L_x_15) ;  /* 0x00000000001c8947 */ /* 0x000fea0003800000 */
[----:B01----:R-:W0:Y:S02]  /*1100*/  LDC.64 R8, c[0x0][0x5a0] ;  /* 0x00016800ff087b82 */ /* 0x003e240000000a00 */
[----:B0-----:R-:W3:Y:S02]  /*1110*/  LDG.E.64 R8, desc[UR16][R8.64] ;  /* 0x0000001008087981 */ /* 0x001ee4000c1e1b00 */
[----:B---3--:R-:W-:-:S04]  /*1120*/  ISETP.NE.U32.AND P0, PT, R8, RZ, PT ;  /* 0x000000ff0800720c */ /* 0x008fc80003f05070 */
[----:B------:R-:W-:-:S13]  /*1130*/  ISETP.NE.AND.EX P0, PT, R9, RZ, PT, P0 ;  /* 0x000000ff0900720c */ /* 0x000fda0003f05300 */
[----:B------:R-:W-:Y:S05]  /*1140*/  @!P0 BRA `(.L_x_15) ;  /* 0x0000000000088947 */ /* 0x000fea0003800000 */
[----:B------:R0:W5:Y:S01]  /*1150*/  LD.E R12, desc[UR16][R8.64] ;  /* 0x00000010080c7980 */ /* 0x000162000c101900 */
[----:B------:R-:W-:Y:S05]  /*1160*/  BRA `(.L_x_16) ;  /* 0x0000000000207947 */ /* 0x000fea0003800000 */
.L_x_15:
[----:B------:R-:W-:Y:S02]  /*1170*/  ULDC.64 UR4, c[0x0][0x590] ;  /* 0x0001640000047ab9 */ /* 0x000fe40000000a00 */
[----:B------:R-:W-:-:S04]  /*1180*/  ISETP.NE.U32.AND P0, PT, RZ, UR4, PT ;  /* 0x00000004ff007c0c */ /* 0x000fc8000bf05070 */
[----:B------:R-:W-:-:S13]  /*1190*/  ISETP.NE.AND.EX P0, PT, RZ, UR5, PT, P0 ;  /* 0x00000005ff007c0c */ /* 0x000fda000bf05300 */
[----:B------:R-:W-:Y:S05]  /*11a0*/  @!P0 BRA `(.L_x_17) ;  /* 0x00000000000c8947 */ /* 0x000fea0003800000 */
[----:B------:R-:W3:Y:S02]  /*11b0*/  LDC.64 R12, c[0x0][0x590] ;  /* 0x00016400ff0c7b82 */ /* 0x000ee40000000a00 */
[----:B---3--:R3:W5:Y:S01]  /*11c0*/  LDG.E R12, desc[UR16][R12.64] ;  /* 0x000000100c0c7981 */ /* 0x008762000c1e1900 */
[----:B------:R-:W-:Y:S05]  /*11d0*/  BRA `(.L_x_16) ;  /* 0x0000000000047947 */ /* 0x000fea0003800000 */
.L_x_17:
[----:B------:R-:W4:Y:S02]  /*11e0*/  LDC R12, c[0x0][0x584] ;  /* 0x00016100ff0c7b82 */ /* 0x000f240000000800 */
.L_x_16:
[----:B------:R-:W-:-:S13]  /*11f0*/  LOP3.LUT P0, RZ, R14, 0xff, RZ, 0xc0, !PT ;  /* 0x000000ff0eff7812 */ /* 0x000fda000780c0ff */
[----:B------:R-:W-:Y:S05]  /*1200*/  @!P0 EXIT ;  /* 0x000000000000894d */ /* 0x000fea0003800000 */
[----:B------:R-:W-:Y:S01]  /*1210*/  ULDC UR4, c[0x0][0x28c] ;  /* 0x0000a30000047ab9 */ /* 0x000fe20000000800 */
[----:B------:R-:W-:Y:S01]  /*1220*/  LOP3.LUT R81, R2, 0x1, RZ, 0xfc, !PT ;  /* 0x0000000102517812 */ /* 0x000fe200078efcff */
[----:B------:R-:W-:-:S04]  /*1230*/  UIADD3 UR4, UR4, 0x7f, URZ ;  /* 0x0000007f04047890 */ /* 0x000fc8000fffe03f */
[----:B------:R-:W-:-:S04]  /*1240*/  USHF.R.S32.HI UR5, URZ, 0x1f, UR4 ;  /* 0x0000001f3f057899 */ /* 0x000fc80008011404 */
[----:B------:R-:W-:-:S03]  /*1250*/  ULEA.HI UR5, UR5, UR4, URZ, 0x7 ;  /* 0x0000000405057291 */ /* 0x000fc6000f8f383f */
[----:B------:R-:W-:Y:S01]  /*1260*/  UMOV UR4, URZ ;  /* 0x0000003f00047c82 */ /* 0x000fe20008000000 */
[----:B------:R-:W-:-:S03]  /*1270*/  USHF.R.S32.HI UR9, URZ, 0x7, UR5 ;  /* 0x000000073f097899 */ /* 0x000fc60008011405 */
[----:B------:R-:W-:-:S09]  /*1280*/  UMOV UR5, URZ ;  /* 0x0000003f00057c82 */ /* 0x000fd20008000000 */
.L_x_108:
[----:B01----:R-:W-:Y:S01]  /*1290*/  LOP3.LUT R8, R0, 0x80, RZ, 0xc0, !PT ;  /* 0x0000008000087812 */ /* 0x003fe200078ec0ff */
[----:B------:R-:W0:Y:S01]  /*12a0*/  S2UR UR13, SR_CgaCtaId ;  /* 0x00000000000d79c3 */ /* 0x000e220000008800 */
[----:B------:R-:W-:Y:S01]  /*12b0*/  UMOV UR12, 0x400 ;  /* 0x00000400000c7882 */ /* 0x000fe20000000000 */
[----:B------:R-:W-:Y:S01]  /*12c0*/  UMOV UR6, URZ ;  /* 0x0000003f00067c82 */ /* 0x000fe20008000000 */
[----:B------:R-:W-:Y:S01]  /*12d0*/  SHF.R.U32.HI R8, RZ, 0x7, R8 ;  /* 0x00000007ff087819 */ /* 0x000fe20000011608 */
[----:B------:R-:W-:Y:S01]  /*12e0*/  UMOV UR7, URZ ;  /* 0x0000003f00077c82 */ /* 0x000fe20008000000 */
[----:B------:R-:W-:Y:S01]  /*12f0*/  UMOV UR18, UR5 ;  /* 0x0000000500127c82 */ /* 0x000fe20008000000 */
[----:B------:R-:W-:Y:S01]  /*1300*/  CS2R R16, SRZ ;  /* 0x0000000000107805 */ /* 0x000fe2000001ff00 */
[----:B---3--:R-:W-:Y:S01]  /*1310*/  IMAD.MOV.U32 R13, RZ, RZ, RZ ;  /* 0x000000ffff0d7224 */ /* 0x008fe200078e00ff */
[----:B------:R-:W1:Y:S01]  /*1320*/  LDC R9, c[0x0][0x28c] ;  /* 0x0000a300ff097b82 */ /* 0x000e620000000800 */
[----:B------:R-:W3:Y:S01]  /*1330*/  SHFL.IDX PT, R8, R8, RZ, 0x1f ;  /* 0x00001fff08087589 */ /* 0x000ee200000e0000 */
[----:B------:R-:W-:-:S02]  /*1340*/  CS2R R18, SRZ ;  /* 0x0000000000127805 */ /* 0x000fc4000001ff00 */
[----:B------:R-:W-:Y:S02]  /*1350*/  CS2R R20, SRZ ;  /* 0x0000000000147805 */ /* 0x000fe4000001ff00 */
[----:B------:R-:W-:Y:S02]  /*1360*/  CS2R R22, SRZ ;  /* 0x0000000000167805 */ /* 0x000fe4000001ff00 */
[----:B------:R-:W-:Y:S02]  /*1370*/  CS2R R56, SRZ ;  /* 0x0000000000387805 */ /* 0x000fe4000001ff00 */
[----:B------:R-:W-:Y:S02]  /*1380*/  CS2R R58, SRZ ;  /* 0x00000000003a7805 */ /* 0x000fe4000001ff00 */
[----:B------:R-:W-:Y:S02]  /*1390*/  CS2R R60, SRZ ;  /* 0x00000000003c7805 */ /* 0x000fe4000001ff00 */
[----:B------:R-:W-:-:S02]  /*13a0*/  CS2R R62, SRZ ;  /* 0x00000000003e7805 */ /* 0x000fc4000001ff00 */
[----:B------:R-:W-:Y:S02]  /*13b0*/  CS2R R64, SRZ ;  /* 0x0000000000407805 */ /* 0x000fe4000001ff00 */
[----:B------:R-:W-:Y:S02]  /*13c0*/  CS2R R66, SRZ ;  /* 0x0000000000427805 */ /* 0x000fe4000001ff00 */
[----:B------:R-:W-:Y:S01]  /*13d0*/  CS2R R68, SRZ ;  /* 0x0000000000447805 */ /* 0x000fe2000001ff00 */
[----:B------:R-:W-:Y:S01]  /*13e0*/  IMAD.MOV.U32 R70, RZ, RZ, RZ ;  /* 0x000000ffff467224 */ /* 0x000fe200078e00ff */
[----:B------:R-:W-:Y:S01]  /*13f0*/  CS2R R74, SRZ ;  /* 0x00000000004a7805 */ /* 0x000fe2000001ff00 */
[----:B------:R-:W-:Y:S01]  /*1400*/  IMAD.MOV.U32 R72, RZ, RZ, RZ ;  /* 0x000000ffff487224 */ /* 0x000fe200078e00ff */
[----:B------:R-:W-:Y:S02]  /*1410*/  CS2R R76, SRZ ;  /* 0x00000000004c7805 */ /* 0x000fe4000001ff00 */
[----:B------:R-:W-:Y:S01]  /*1420*/  CS2R R78, SRZ ;  /* 0x00000000004e7805 */ /* 0x000fe2000001ff00 */
[----:B------:R-:W-:Y:S01]  /*1430*/  IMAD.MOV.U32 R80, RZ, RZ, RZ ;  /* 0x000000ffff507224 */ /* 0x000fe200078e00ff */
[----:B----4-:R-:W-:Y:S01]  /*1440*/  CS2R R24, SRZ ;  /* 0x0000000000187805 */ /* 0x010fe2000001ff00 */
[----:B------:R-:W-:Y:S01]  /*1450*/  IMAD.U32 R14, RZ, RZ, UR4 ;  /* 0x00000004ff0e7e24 */ /* 0x000fe2000f8e00ff */
[----:B------:R-:W-:-:S02]  /*1460*/  CS2R R26, SRZ ;  /* 0x00000000001a7805 */ /* 0x000fc4000001ff00 */
[----:B------:R-:W-:Y:S02]  /*1470*/  CS2R R28, SRZ ;  /* 0x00000000001c7805 */ /* 0x000fe4000001ff00 */
[----:B------:R-:W-:Y:S02]  /*1480*/  CS2R R30, SRZ ;  /* 0x00000000001e7805 */ /* 0x000fe4000001ff00 */
[----:B------:R-:W-:Y:S02]  /*1490*/  CS2R R32, SRZ ;  /* 0x0000000000207805 */ /* 0x000fe4000001ff00 */
[----:B-1----:R-:W-:Y:S02]  /*14a0*/  ISETP.GE.AND P0, PT, R9, 0x1, PT ;  /* 0x000000010900780c */ /* 0x002fe40003f06270 */
[----:B------:R-:W-:Y:S02]  /*14b0*/  CS2R R34, SRZ ;  /* 0x0000000000227805 */ /* 0x000fe4000001ff00 */
[----:B---3--:R-:W-:-:S02]  /*14c0*/  R2UR UR8, R8 ;  /* 0x00000000080872ca */ /* 0x008fc400000e0000 */
        /* <DEDUP_REMOVED lines=8> */
[----:B------:R-:W-:Y:S02]  /*1550*/  CS2R R52, SRZ ;  /* 0x0000000000347805 */ /* 0x000fe4000001ff00 */
[----:B------:R-:W-:Y:S01]  /*1560*/  CS2R R54, SRZ ;  /* 0x0000000000367805 */ /* 0x000fe2000001ff00 */
[----:B------:R-:W-:-:S04]  /*1570*/  ULEA.HI UR10, UR8, UR8, URZ, 0x1 ;  /* 0x00000008080a7291 */ /* 0x000fc8000f8f083f */
[----:B------:R-:W-:Y:S02]  /*1580*/  ULOP3.LUT UR11, UR10, 0x7fffe, URZ, 0xc0, !UPT ;  /* 0x0007fffe0a0b7892 */ /* 0x000fe4000f8ec03f */
[----:B0-----:R-:W-:Y:S02]  /*1590*/  ULEA UR10, UR13, UR12, 0x18 ;  /* 0x0000000c0d0a7291 */ /* 0x001fe4000f8ec03f */
[----:B------:R-:W-:-:S03]  /*15a0*/  UIADD3 UR11, UR8, -UR11, URZ ;  /* 0x8000000b080b7290 */ /* 0x000fc6000fffe03f */
[----:B------:R-:W-:Y:S01]  /*15b0*/  UMOV UR8, URZ ;  /* 0x0000003f00087c82 */ /* 0x000fe20008000000 */
[----:B------:R-:W-:-:S04]  /*15c0*/  ULEA UR11, UR11, UR10, 0xd ;  /* 0x0000000a0b0b7291 */ /* 0x000fc8000f8e683f */
[----:B------:R-:W-:-:S04]  /*15d0*/  UIADD3 UR11, UR11, 0x180, URZ ;  /* 0x000001800b0b7890 */ /* 0x000fc8000fffe03f */
[----:B------:R-:W-:-:S04]  /*15e0*/  USHF.R.U32.HI UR11, URZ, 0x4, UR11 ;  /* 0x000000043f0b7899 */ /* 0x000fc8000801160b */
[----:B------:R-:W-:Y:S01]  /*15f0*/  ULOP3.LUT UR11, UR11, 0x3fff, URZ, 0xc0, !UPT ;  /* 0x00003fff0b0b7892 */ /* 0x000fe2000f8ec03f */
[----:B------:R-:W-:Y:S11]  /*1600*/  @!P0 BRA `(.L_x_18) ;  /* 0x0000000400a48947 */ /* 0x000ff60003800000 */
[----:B------:R-:W-:-:S13]  /*1610*/  ISETP.NE.AND P1, PT, R81, 0x3, PT ;  /* 0x000000035100780c */ /* 0x000fda0003f25270 */
[----:B------:R-:W-:Y:S05]  /*1620*/  @!P1 BRA `(.L_x_19) ;  /* 0x0000000000049947 */ /* 0x000fea0003800000 */
[----:B------:R-:W-:Y:S01]  /*1630*/  BPT.TRAP 0x1 ;  /* 0x000000040000795c */ /* 0x000fe20000300000 */
.L_x_19:
[----:B------:R-:W-:Y:S01]  /*1640*/  ULEA UR6, UR5, UR10, 0x3 ;  /* 0x0000000a05067291 */ /* 0x000fe2000f8e183f */
[----:B------:R-:W-:-:S05]  /*1650*/  IMAD.U32 R8, RZ, RZ, UR4 ;  /* 0x00000004ff087e24 */ /* 0x000fca000f8e00ff */
[----:B------:R-:W-:-:S04]  /*1660*/  SHF.L.U32 R8, R8, 0x1f, RZ ;  /* 0x0000001f08087819 */ /* 0x000fc800000006ff */
[----:B------:R0:W1:Y:S01]  /*1670*/  SYNCS.PHASECHK.TRANS64.TRYWAIT P0, [UR6], R8 ;  /* 0x00000008ff0075a7 */ /* 0x0000620008000146 */
[----:B------:R-:W-:Y:S05]  /*1680*/  @!P1 BRA `(.L_x_20) ;  /* 0x0000000000049947 */ /* 0x000fea0003800000 */
[----:B------:R-:W-:Y:S01]  /*1690*/  BPT.TRAP 0x1 ;  /* 0x000000040000795c */ /* 0x000fe20000300000 */
.L_x_20:
[----:B-1----:R-:W-:Y:S05]  /*16a0*/  @P0 BRA `(.L_x_21) ;  /* 0x0000000000080947 */ /* 0x002fea0003800000 */
[----:B------:R-:W1:Y:S02]  /*16b0*/  SYNCS.PHASECHK.TRANS64.TRYWAIT P0, [UR6], R8 ;  /* 0x00000008ff0075a7 */ /* 0x000e640008000146 */
[----:B-1----:R-:W-:Y:S05]  /*16c0*/  @!P0 BRA `(.L_x_22) ;  /* 0x0000005800748947 */ /* 0x002fea0003800000 */
.L_x_21:
[----:B------:R-:W-:Y:S01]  /*16d0*/  UIADD3 UR6, UR10, 0x24180, URZ ;  /* 0x000241800a067890 */ /* 0x000fe2000fffe03f */
[----:B------:R-:W-:Y:S01]  /*16e0*/  WARPGROUP.ARRIVE ;  /* 0x00000000000079c5 */ /* 0x000fe20000000000 */
[----:B------:R-:W-:Y:S01]  /*16f0*/  ULOP3.LUT UR8, UR11, 0x10000, URZ, 0xfc, !UPT ;  /* 0x000100000b087892 */ /* 0x000fe2000f8efc3f */
[----:B------:R-:W-:Y:S01]  /*1700*/  CS2R R16, SRZ ;  /* 0x0000000000107805 */ /* 0x000fe2000001ff00 */
[----:B------:R-:W-:Y:S01]  /*1710*/  USHF.R.U32.HI UR6, URZ, 0x4, UR6 ;  /* 0x000000043f067899 */ /* 0x000fe20008011606 */
[----:B------:R-:W-:Y:S01]  /*1720*/  IMAD.MOV.U32 R13, RZ, RZ, RZ ;  /* 0x000000ffff0d7224 */ /* 0x000fe200078e00ff */
[----:B------:R-:W-:Y:S01]  /*1730*/  UMOV UR13, 0x40000040 ;  /* 0x40000040000d7882 */ /* 0x000fe20000000000 */
[----:B------:R-:W-:Y:S01]  /*1740*/  UMOV UR15, 0x40000040 ;  /* 0x40000040000f7882 */ /* 0x000fe20000000000 */
[----:B------:R-:W-:Y:S01]  /*1750*/  ULOP3.LUT UR6, UR6, 0x3fff, URZ, 0xc0, !UPT ;  /* 0x00003fff06067892 */ /* 0x000fe2000f8ec03f */
[----:B------:R-:W-:Y:S02]  /*1760*/  CS2R R18, SRZ ;  /* 0x0000000000127805 */ /* 0x000fe4000001ff00 */
[----:B------:R-:W-:-:S02]  /*1770*/  CS2R R20, SRZ ;  /* 0x0000000000147805 */ /* 0x000fc4000001ff00 */
[----:B------:R-:W-:Y:S01]  /*1780*/  CS2R R22, SRZ ;  /* 0x0000000000167805 */ /* 0x000fe2000001ff00 */
[----:B------:R-:W-:Y:S01]  /*1790*/  ULOP3.LUT UR7, UR6, 0x10000, URZ, 0xfc, !UPT ;  /* 0x0001000006077892 */ /* 0x000fe2000f8efc3f */
[----:B------:R-:W-:Y:S01]  /*17a0*/  CS2R R56, SRZ ;  /* 0x0000000000387805 */ /* 0x000fe2000001ff00 */
[----:B------:R-:W-:Y:S01]  /*17b0*/  ULEA UR6, UR5, UR8, 0xa ;  /* 0x0000000805067291 */ /* 0x000fe2000f8e503f */
[----:B------:R-:W-:Y:S01]  /*17c0*/  CS2R R58, SRZ ;  /* 0x00000000003a7805 */ /* 0x000fe2000001ff00 */
[----:B------:R-:W-:Y:S01]  /*17d0*/  ULEA UR7, UR5, UR7, 0x9 ;  /* 0x0000000705077291 */ /* 0x000fe2000f8e483f */
[----:B------:R-:W-:Y:S02]  /*17e0*/  CS2R R60, SRZ ;  /* 0x00000000003c7805 */ /* 0x000fe4000001ff00 */
[----:B------:R-:W-:Y:S02]  /*17f0*/  CS2R R62, SRZ ;  /* 0x00000000003e7805 */ /* 0x000fe4000001ff00 */
[----:B------:R-:W-:-:S02]  /*1800*/  CS2R R64, SRZ ;  /* 0x0000000000407805 */ /* 0x000fc4000001ff00 */
[----:B------:R-:W-:Y:S01]  /*1810*/  CS2R R66, SRZ ;  /* 0x0000000000427805 */ /* 0x000fe2000001ff00 */
[----:B------:R-:W-:Y:S01]  /*1820*/  UMOV UR12, UR6 ;  /* 0x00000006000c7c82 */ /* 0x000fe20008000000 */
[----:B------:R-:W-:Y:S01]  /*1830*/  CS2R R68, SRZ ;  /* 0x0000000000447805 */ /* 0x000fe2000001ff00 */
[----:B------:R-:W-:Y:S01]  /*1840*/  UMOV UR14, UR7 ;  /* 0x00000007000e7c82 */ /* 0x000fe20008000000 */
[----:B------:R-:W-:Y:S01]  /*1850*/  IMAD.MOV.U32 R70, RZ, RZ, RZ ;  /* 0x000000ffff467224 */ /* 0x000fe200078e00ff */
[----:B------:R-:W-:Y:S01]  /*1860*/  QGMMA.64x64x32.F32.E4M3.E4M3 R24, gdesc[UR12], RZ, !UPT ;  /* 0x00e000000c1879f3 */ /* 0x000fe2000c7008ff */
[----:B------:R-:W-:Y:S01]  /*1870*/  UIADD3 UR12, UR6, 0x2, URZ ;  /* 0x00000002060c7890 */ /* 0x000fe2000fffe03f */
[----:B------:R-:W-:Y:S01]  /*1880*/  IMAD.MOV.U32 R72, RZ, RZ, RZ ;  /* 0x000000ffff487224 */ /* 0x000fe200078e00ff */
[----:B------:R-:W-:Y:S01]  /*1890*/  UIADD3 UR14, UR7, 0x2, URZ ;  /* 0x00000002070e7890 */ /* 0x000fe2000fffe03f */
[----:B------:R-:W-:Y:S01]  /*18a0*/  CS2R R74, SRZ ;  /* 0x00000000004a7805 */ /* 0x000fe2000001ff00 */
[----:B------:R-:W-:Y:S01]  /*18b0*/  UMOV UR13, 0x40000040 ;  /* 0x40000040000d7882 */ /* 0x000fe20000000000 */
[----:B------:R-:W-:Y:S01]  /*18c0*/  UMOV UR15, 0x40000040 ;  /* 0x40000040000f7882 */ /* 0x000fe20000000000 */
[----:B------:R-:W-:-:S02]  /*18d0*/  CS2R R76, SRZ ;  /* 0x00000000004c7805 */ /* 0x000fc4000001ff00 */
[----:B------:R-:W-:Y:S01]  /*18e0*/  CS2R R78, SRZ ;  /* 0x00000000004e7805 */ /* 0x000fe2000001ff00 */
[----:B------:R-:W-:Y:S02]  /*18f0*/  IMAD.MOV.U32 R80, RZ, RZ, RZ ;  /* 0x000000ffff507224 */ /* 0x000fe400078e00ff */
[----:B------:R-:W-:Y:S01]  /*1900*/  QGMMA.64x64x32.F32.E4M3.E4M3 R24, gdesc[UR12], R24 ;  /* 0x00e000000c1879f3 */ /* 0x000fe20008700818 */
[----:B------:R-:W-:Y:S02]  /*1910*/  UIADD3 UR12, UR6, 0x4, URZ ;  /* 0x00000004060c7890 */ /* 0x000fe4000fffe03f */
[----:B------:R-:W-:Y:S01]  /*1920*/  UIADD3 UR14, UR7, 0x4, URZ ;  /* 0x00000004070e7890 */ /* 0x000fe2000fffe03f */
[----:B------:R-:W-:Y:S01]  /*1930*/  UMOV UR13, 0x40000040 ;  /* 0x40000040000d7882 */ /* 0x000fe20000000000 */
[----:B------:R-:W-:-:S07]  /*1940*/  UMOV UR15, 0x40000040 ;  /* 0x40000040000f7882 */ /* 0x000fce0000000000 */
[----:B------:R-:W-:Y:S01]  /*1950*/  QGMMA.64x64x32.F32.E4M3.E4M3 R24, gdesc[UR12], R24 ;  /* 0x00e000000c1879f3 */ /* 0x000fe20008700818 */
[----:B------:R-:W-:Y:S02]  /*1960*/  UIADD3 UR14, UR7, 0x6, URZ ;  /* 0x00000006070e7890 */ /* 0x000fe4000fffe03f */
[----:B------:R-:W-:Y:S01]  /*1970*/  UIADD3 UR12, UR6, 0x6, URZ ;  /* 0x00000006060c7890 */ /* 0x000fe2000fffe03f */
[----:B------:R-:W-:Y:S01]  /*1980*/  ULDC UR7, c[0x0][0x50c] ;  /* 0x0001430000077ab9 */ /* 0x000fe20000000800 */
[----:B------:R-:W-:Y:S01]  /*1990*/  UMOV UR13, 0x40000040 ;  /* 0x40000040000d7882 */ /* 0x000fe20000000000 */
[----:B------:R-:W-:Y:S01]  /*19a0*/  UISETP.NE.AND UP0, UPT, UR7, 0x4, UPT ;  /* 0x000000040700788c */ /* 0x000fe2000bf05270 */
[----:B------:R-:W-:Y:S01]  /*19b0*/  UMOV UR15, 0x40000040 ;  /* 0x40000040000f7882 */ /* 0x000fe20000000000 */
[----:B------:R-:W-:Y:S02]  /*19c0*/  UMOV UR6, 0x4 ;  /* 0x0000000400067882 */ /* 0x000fe40000000000 */
[----:B------:R-:W-:-:S06]  /*19d0*/  USEL UR7, URZ, 0x1, UP0 ;  /* 0x000000013f077887 */ /* 0x000fcc0008000000 */
[----:B------:R-:W-:Y:S01]  /*19e0*/  ISETP.NE.AND P0, PT, RZ, UR7, PT ;  /* 0x00000007ff007c0c */ /* 0x000fe2000bf05270 */
[----:B------:R-:W-:-:S12]  /*19f0*/  QGMMA.64x64x32.F32.E4M3.E4M3 R24, gdesc[UR12], R24, gsb0 ;  /* 0x00e000000c1879f3 */ /* 0x000fd80008000818 */
[----:B------:R-:W-:Y:S05]  /*1a00*/  @!P0 BRA `(.L_x_23) ;  /* 0x0000000000888947 */ /* 0x000fea0003800000 */
[----:B------:R-:W-:Y:S02]  /*1a10*/  WARPGROUP.DEPBAR.LE gsb0, 0x0 ;  /* 0x00008000000079c5 */ /* 0x000fe40000010000 */
[----:B------:R-:W-:-:S01]  /*1a20*/  FADD R79, RZ, R24 ;  /* 0x00000018ff4f7221 */ /* 0x000fc20000000000 */
[----:B------:R-:W-:Y:S01]  /*1a30*/  FADD R80, RZ, R25 ;  /* 0x00000019ff507221 */ /* 0x000fe20000000000 */
        /* <DEDUP_REMOVED lines=30> */
[----:B------:R-:W-:-:S06]  /*1c20*/  UMOV UR6, URZ ;  /* 0x0000003f00067c82 */ /* 0x000fcc0008000000 */
.L_x_23:
[----:B------:R-:W-:-:S04]  /*1c30*/  UIADD3 UR18, UR5, 0x1, URZ ;  /* 0x0000000105127890 */ /* 0x000fc8000fffe03f */
[----:B------:R-:W-:-:S04]  /*1c40*/  UISETP.NE.AND UP0, UPT, UR18, 0x9, UPT ;  /* 0x000000091200788c */ /* 0x000fc8000bf05270 */
[----:B------:R-:W-:Y:S02]  /*1c50*/  USEL UR8, URZ, 0x1, UP0 ;  /* 0x000000013f087887 */ /* 0x000fe40008000000 */
[----:B------:R-:W-:Y:S02]  /*1c60*/  USEL UR18, UR18, URZ, UP0 ;  /* 0x0000003f12127287 */ /* 0x000fe40008000000 */
[----:B------:R-:W-:-:S06]  /*1c70*/  ULOP3.LUT UR8, UR4, UR8, URZ, 0x3c, !UPT ;  /* 0x0000000804087292 */ /* 0x000fcc000f8e3c3f */
[----:B------:R-:W-:Y:S01]  /*1c80*/  IMAD.U32 R14, RZ, RZ, UR8 ;  /* 0x00000008ff0e7e24 */ /* 0x000fe2000f8e00ff */
[----:B------:R-:W-:-:S06]  /*1c90*/  UMOV UR8, 0x1 ;  /* 0x0000000100087882 */ /* 0x000fcc0000000000 */
.L_x_18:
[----:B------:R-:W-:-:S04]  /*1ca0*/  UISETP.LT.AND UP0, UPT, UR9, 0x1, UPT ;  /* 0x000000010900788c */ /* 0x000fc8000bf01270 */
[----:B------:R-:W-:-:S04]  /*1cb0*/  USEL UR12, UR9, 0x1, UP0 ;  /* 0x00000001090c7887 */ /* 0x000fc80008000000 */
[----:B------:R-:W-:-:S04]  /*1cc0*/  UIADD3 UR12, UR9, -UR12, URZ ;  /* 0x8000000c090c7290 */ /* 0x000fc8000fffe03f */
[----:B------:R-:W-:-:S06]  /*1cd0*/  UISETP.GE.AND UP0, UPT, UR12, 0x1, UPT ;  /* 0x000000010c00788c */ /* 0x000fcc000bf06270 */
[----:B------:R-:W-:-:S13]  /*1ce0*/  PLOP3.LUT P0, PT, PT, PT, UP0, 0x80, 0x0 ;  /* 0x000000000000781c */ /* 0x000fda0003f0f008 */
[----:B------:R-:W-:Y:S05]  /*1cf0*/  @!P0 BRA `(.L_x_24) ;  /* 0x0000000400b88947 */ /* 0x000fea0003800000 */
[----:B01----:R-:W-:Y:S01]  /*1d00*/  IMAD.U32 R8, RZ, RZ, UR12 ;  /* 0x0000000cff087e24 */ /* 0x003fe2000f8e00ff */
[----:B------:R-:W-:Y:S01]  /*1d10*/  ULDC UR19, c[0x0][0x50c] ;  /* 0x0001430000137ab9 */ /* 0x000fe20000000800 */
[----:B------:R-:W-:-:S07]  /*1d20*/  IMAD.U32 R9, RZ, RZ, UR5 ;  /* 0x00000005ff097e24 */ /* 0x000fce000f8e00ff */
.L_x_32:
[----:B------:R-:W-:-:S13]  /*1d30*/  ISETP.NE.AND P1, PT, R81, 0x3, PT ;  /* 0x000000035100780c */ /* 0x000fda0003f25270 */
[----:B------:R-:W-:Y:S05]  /*1d40*/  @!P1 BRA `(.L_x_25) ;  /* 0x0000000000049947 */ /* 0x000fea0003800000 */
[----:B------:R-:W-:Y:S01]  /*1d50*/  BPT.TRAP 0x1 ;  /* 0x000000040000795c */ /* 0x000fe20000300000 */
.L_x_25:
[----:B------:R-:W0:Y:S01]  /*1d60*/  S2UR UR12, SR_CgaCtaId ;  /* 0x00000000000c79c3 */ /* 0x000e220000008800 */
[----:B------:R-:W-:Y:S01]  /*1d70*/  UMOV UR10, 0x400 ;  /* 0x00000400000a7882 */ /* 0x000fe20000000000 */
[----:B------:R-:W-:Y:S01]  /*1d80*/  SHF.L.U32 R10, R14, 0x1f, RZ ;  /* 0x0000001f0e0a7819 */ /* 0x000fe200000006ff */
[----:B0-----:R-:W-:-:S04]  /*1d90*/  ULEA UR10, UR12, UR10, 0x18 ;  /* 0x0000000a0c0a7291 */ /* 0x001fc8000f8ec03f */
[----:B------:R-:W-:-:S09]  /*1da0*/  ULEA UR12, UR18, UR10, 0x3 ;  /* 0x0000000a120c7291 */ /* 0x000fd2000f8e183f */
[----:B------:R0:W1:Y:S01]  /*1db0*/  SYNCS.PHASECHK.TRANS64.TRYWAIT P0, [UR12], R10 ;  /* 0x0000000aff0075a7 */ /* 0x000062000800014c */
[----:B------:R-:W-:Y:S05]  /*1dc0*/  @!P1 BRA `(.L_x_26) ;  /* 0x0000000000049947 */ /* 0x000fea0003800000 */
[----:B------:R-:W-:Y:S01]  /*1dd0*/  BPT.TRAP 0x1 ;  /* 0x000000040000795c */ /* 0x000fe20000300000 */
.L_x_26:
[----:B-1----:R-:W-:Y:S05]  /*1de0*/  @P0 BRA `(.L_x_27) ;  /* 0x0000000000080947 */ /* 0x002fea0003800000 */
[----:B------:R-:W1:Y:S02]  /*1df0*/  SYNCS.PHASECHK.TRANS64.TRYWAIT P0, [UR12], R10 ;  /* 0x0000000aff0075a7 */ /* 0x000e64000800014c */
[----:B-1----:R-:W-:Y:S05]  /*1e00*/  @!P0 BRA `(.L_x_28) ;  /* 0x0000005000bc8947 */ /* 0x002fea0003800000 */
.L_x_27:
[----:B------:R-:W-:Y:S01]  /*1e10*/  UIADD3 UR12, UR10, 0x24180, URZ ;  /* 0x000241800a0c7890 */ /* 0x000fe2000fffe03f */
[----:B------:R-:W-:Y:S01]  /*1e20*/  WARPGROUP.ARRIVE ;  /* 0x00000000000079c5 */ /* 0x000fe20000000000 */
[----:B------:R-:W-:Y:S02]  /*1e30*/  UISETP.NE.AND UP0, UPT, UR7, URZ, UPT ;  /* 0x0000003f0700728c */ /* 0x000fe4000bf05270 */
[----:B------:R-:W-:Y:S02]  /*1e40*/  USHF.R.U32.HI UR12, URZ, 0x4, UR12 ;  /* 0x000000043f0c7899 */ /* 0x000fe4000801160c */
[----:B------:R-:W-:Y:S02]  /*1e50*/  USEL UR8, UR8, URZ, !UP0 ;  /* 0x0000003f08087287 */ /* 0x000fe4000c000000 */
[----:B------:R-:W-:Y:S02]  /*1e60*/  ULOP3.LUT UR12, UR12, 0x3fff, URZ, 0xc0, !UPT ;  /* 0x00003fff0c0c7892 */ /* 0x000fe4000f8ec03f */
[----:B------:R-:W-:-:S02]  /*1e70*/  UISETP.NE.U32.AND UP0, UPT, UR8, URZ, UPT ;  /* 0x0000003f0800728c */ /* 0x000fc4000bf05070 */
[----:B------:R-:W-:Y:S02]  /*1e80*/  ULOP3.LUT UR7, UR11, 0x10000, URZ, 0xfc, !UPT ;  /* 0x000100000b077892 */ /* 0x000fe4000f8efc3f */
[----:B------:R-:W-:Y:S02]  /*1e90*/  ULOP3.LUT UR8, UR12, 0x10000, URZ, 0xfc, !UPT ;  /* 0x000100000c087892 */ /* 0x000fe4000f8efc3f */
[----:B------:R-:W-:Y:S02]  /*1ea0*/  ULEA UR7, UR18, UR7, 0xa ;  /* 0x0000000712077291 */ /* 0x000fe4000f8e503f */
[----:B------:R-:W-:Y:S01]  /*1eb0*/  ULEA UR8, UR18, UR8, 0x9 ;  /* 0x0000000812087291 */ /* 0x000fe2000f8e483f */
[----:B------:R-:W-:Y:S01]  /*1ec0*/  UMOV UR13, 0x40000040 ;  /* 0x40000040000d7882 */ /* 0x000fe20000000000 */
[----:B------:R-:W-:Y:S01]  /*1ed0*/  UMOV UR15, 0x40000040 ;  /* 0x40000040000f7882 */ /* 0x000fe20000000000 */
[----:B------:R-:W-:Y:S02]  /*1ee0*/  UIADD3 UR6, UR6, 0x4, URZ ;  /* 0x0000000406067890 */ /* 0x000fe4000fffe03f */
[----:B------:R-:W-:-:S02]  /*1ef0*/  UMOV UR12, UR7 ;  /* 0x00000007000c7c82 */ /* 0x000fc40008000000 */
[----:B------:R-:W-:Y:S02]  /*1f00*/  UMOV UR14, UR8 ;  /* 0x00000008000e7c82 */ /* 0x000fe40008000000 */
[----:B------:R-:W-:Y:S01]  /*1f10*/  QGMMA.64x64x32.F32.E4M3.E4M3 R24, gdesc[UR12], R24, UP0 ;  /* 0x00e000000c1879f3 */ /* 0x000fe2000bf00818 */
[----:B------:R-:W-:Y:S02]  /*1f20*/  UIADD3 UR12, UR7, 0x2, URZ ;  /* 0x00000002070c7890 */ /* 0x000fe4000fffe03f */
[----:B------:R-:W-:Y:S01]  /*1f30*/  UIADD3 UR14, UR8, 0x2, URZ ;  /* 0x00000002080e7890 */ /* 0x000fe2000fffe03f */
[----:B------:R-:W-:Y:S01]  /*1f40*/  UMOV UR13, 0x40000040 ;  /* 0x40000040000d7882 */ /* 0x000fe20000000000 */
[----:B------:R-:W-:Y:S01]  /*1f50*/  UMOV UR15, 0x40000040 ;  /* 0x40000040000f7882 */ /* 0x000fe20000000000 */
[----:B------:R-:W-:-:S06]  /*1f60*/  UISETP.NE.AND UP0, UPT, UR6, UR19, UPT ;  /* 0x000000130600728c */ /* 0x000fcc000bf05270 */
        /* <DEDUP_REMOVED lines=8> */
[----:B------:R-:W-:Y:S01]  /*1ff0*/  UMOV UR13, 0x40000040 ;  /* 0x40000040000d7882 */ /* 0x000fe20000000000 */
[----:B------:R-:W-:Y:S01]  /*2000*/  UMOV UR15, 0x40000040 ;  /* 0x40000040000f7882 */ /* 0x000fe20000000000 */
[----:B------:R-:W-:-:S06]  /*2010*/  USEL UR7, URZ, 0x1, UP0 ;  /* 0x000000013f077887 */ /* 0x000fcc0008000000 */
[----:B------:R-:W-:Y:S01]  /*2020*/  ISETP.NE.AND P0, PT, RZ, UR7, PT ;  /* 0x00000007ff007c0c */ /* 0x000fe2000bf05270 */
[----:B------:R-:W-:Y:S03]  /*2030*/  QGMMA.64x64x32.F32.E4M3.E4M3 R24, gdesc[UR12], R24, gsb0 ;  /* 0x00e000000c1879f3 */ /* 0x000fe60008000818 */
[----:B------:R-:W-:-:S09]  /*2040*/  WARPGROUP.DEPBAR.LE gsb0, 0x1 ;  /* 0x00008000000079c5 */ /* 0x000fd20000010100 */
[----:B------:R-:W-:Y:S05]  /*2050*/  @!P0 BRA `(.L_x_29) ;  /* 0x0000000000888947 */ /* 0x000fea0003800000 */
[----:B------:R-:W-:Y:S02]  /*2060*/  WARPGROUP.DEPBAR.LE gsb0, 0x0 ;  /* 0x00008000000079c5 */ /* 0x000fe40000010000 */
[----:B------:R-:W-:-:S01]  /*2070*/  FADD R79, R24, R79 ;  /* 0x0000004f184f7221 */ /* 0x000fc20000000000 */
[----:B------:R-:W-:Y:S01]  /*2080*/  FADD R80, R25, R80 ;  /* 0x0000005019507221 */ /* 0x000fe20000000000 */
        /* <DEDUP_REMOVED lines=30> */
[----:B------:R-:W-:-:S06]  /*2270*/  UMOV UR6, URZ ;  /* 0x0000003f00067c82 */ /* 0x000fcc0008000000 */
.L_x_29:
[----:B------:R-:W-:Y:S05]  /*2280*/  @!P1 BRA `(.L_x_30) ;  /* 0x0000000000049947 */ /* 0x000fea0003800000 */
[----:B------:R-:W-:Y:S01]  /*2290*/  BPT.TRAP 0x1 ;  /* 0x000000040000795c */ /* 0x000fe20000300000 */
.L_x_30:
[----:B------:R-:W-:-:S13]  /*22a0*/  ISETP.NE.AND P0, PT, R6, RZ, PT ;  /* 0x000000ff0600720c */ /* 0x000fda0003f05270 */
[----:B01----:R-:W-:-:S05]  /*22b0*/  @P0 LEA R10, R9, UR10, 0x3 ;  /* 0x0000000a090a0c11 */ /* 0x003fca000f8e18ff */
[----:B------:R-:W-:-:S05]  /*22c0*/  @P0 VIADD R10, R10, 0x48 ;  /* 0x000000480a0a0836 */ /* 0x000fca0000000000 */
[----:B------:R-:W-:-:S04]  /*22d0*/  @P0 PRMT R10, R3, 0x654, R10 ;  /* 0x00000654030a0816 */ /* 0x000fc8000000000a */
[----:B------:R0:W-:Y:S01]  /*22e0*/  @P0 SYNCS.ARRIVE.TRANS64.RED.A1T0 RZ, [R10+URZ], RZ ;  /* 0x000000ff0aff09a7 */ /* 0x0001e2000810043f */
[----:B------:R-:W-:-:S13]  /*22f0*/  ISETP.GT.U32.AND P0, PT, R2, 0x1, PT ;  /* 0x000000010200780c */ /* 0x000fda0003f04070 */
[----:B0-----:R-:W-:Y:S05]  /*2300*/  @P0 BRA `(.L_x_31) ;  /* 0x0000000000040947 */ /* 0x001fea0003800000 */
[----:B------:R-:W-:Y:S01]  /*2310*/  BPT.TRAP 0x1 ;  /* 0x000000040000795c */ /* 0x000fe20000300000 */
.L_x_31:
[----:B------:R-:W-:Y:S01]  /*2320*/  UIADD3 UR18, UR18, 0x1, URZ ;  /* 0x0000000112127890 */ /* 0x000fe2000fffe03f */
[C---:B------:R-:W-:Y:S01]  /*2330*/  ISETP.GT.AND P1, PT, R8.reuse, 0x1, PT ;  /* 0x000000010800780c */ /* 0x040fe20003f24270 */
[----:B------:R-:W-:Y:S02]  /*2340*/  VIADD R9, R9, 0x1 ;  /* 0x0000000109097836 */ /* 0x000fe40000000000 */
[----:B------:R-:W-:Y:S01]  /*2350*/  UISETP.NE.AND UP0, UPT, UR18, 0x9, UPT ;  /* 0x000000091200788c */ /* 0x000fe2000bf05270 */
[----:B------:R-:W-:Y:S02]  /*2360*/  VIADD R8, R8, 0xffffffff ;  /* 0xffffffff08087836 */ /* 0x000fe40000000000 */
[C---:B------:R-:W-:Y:S01]  /*2370*/  ISETP.NE.AND P0, PT, R9.reuse, 0x9, PT ;  /* 0x000000090900780c */ /* 0x040fe20003f05270 */
[----:B------:R-:W-:Y:S02]  /*2380*/  USEL UR8, URZ, 0x1, UP0 ;  /* 0x000000013f087887 */ /* 0x000fe40008000000 */
[----:B------:R-:W-:Y:S01]  /*2390*/  USEL UR18, UR18, URZ, UP0 ;  /* 0x0000003f12127287 */ /* 0x000fe20008000000 */
[----:B------:R-:W-:-:S03]  /*23a0*/  SEL R9, R9, RZ, P0 ;  /* 0x000000ff09097207 */ /* 0x000fc60000000000 */
[----:B------:R-:W-:Y:S01]  /*23b0*/  LOP3.LUT R14, R14, UR8, RZ, 0x3c, !PT ;  /* 0x000000080e0e7c12 */ /* 0x000fe2000f8e3cff */
[----:B------:R-:W-:Y:S01]  /*23c0*/  UMOV UR8, 0x1 ;  /* 0x0000000100087882 */ /* 0x000fe20000000000 */
[----:B------:R-:W-:Y:S06]  /*23d0*/  @P1 BRA `(.L_x_32) ;  /* 0xfffffff800541947 */ /* 0x000fec000383ffff */
.L_x_24:
[----:B------:R-:W-:Y:S01]  /*23e0*/  UISETP.NE.AND UP0, UPT, UR6, URZ, UPT ;  /* 0x0000003f0600728c */ /* 0x000fe2000bf05270 */
[----:B01----:R-:W0:Y:S03]  /*23f0*/  LDC R8, c[0x0][0x28c] ;  /* 0x0000a300ff087b82 */ /* 0x003e260000000800 */
[----:B------:R-:W-:-:S06]  /*2400*/  USEL UR6, URZ, 0x1, !UP0 ;  /* 0x000000013f067887 */ /* 0x000fcc000c000000 */
[----:B------:R-:W-:Y:S02]  /*2410*/  ISETP.NE.AND P0, PT, RZ, UR6, PT ;  /* 0x00000006ff007c0c */ /* 0x000fe4000bf05270 */
[----:B0-----:R-:W-:-:S11]  /*2420*/  ISETP.GE.AND P1, PT, R8, 0x1, PT ;  /* 0x000000010800780c */ /* 0x001fd60003f26270 */
[----:B------:R-:W-:Y:S05]  /*2430*/  @!P0 BRA `(.L_x_33) ;  /* 0x0000000000848947 */ /* 0x000fea0003800000 */
[----:B------:R-:W-:Y:S02]  /*2440*/  WARPGROUP.DEPBAR.LE gsb0, 0x0 ;  /* 0x00008000000079c5 */ /* 0x000fe40000010000 */
[----:B------:R-:W-:Y:S01]  /*2450*/  FADD R79, R24, R79 ;  /* 0x0000004f184f7221 */ /* 0x000fe20000000000 */
        /* <DEDUP_REMOVED lines=30> */
[----:B------:R-:W-:-:S07]  /*2640*/  FADD R16, R16, R55 ;  /* 0x0000003710107221 */ /* 0x000fce0000000000 */
.L_x_33:
[----:B------:R-:W-:Y:S02]  /*2650*/  WARPGROUP.DEPBAR.LE gsb0, 0x0 ;  /* 0x00008000000079c5 */ /* 0x000fe40000010000 */
[----:B------:R-:W-:Y:S05]  /*2660*/  @!P1 BRA `(.L_x_34) ;  /* 0x0000000000549947 */ /* 0x000fea0003800000 */
[----:B------:R-:W-:-:S13]  /*2670*/  ISETP.NE.AND P0, PT, R81, 0x3, PT ;  /* 0x000000035100780c */ /* 0x000fda0003f05270 */
[----:B------:R-:W-:Y:S05]  /*2680*/  @!P0 BRA `(.L_x_35) ;  /* 0x0000000000048947 */ /* 0x000fea0003800000 */
[----:B------:R-:W-:Y:S01]  /*2690*/  BPT.TRAP 0x1 ;  /* 0x000000040000795c */ /* 0x000fe20000300000 */
.L_x_35:
[----:B------:R-:W-:Y:S01]  /*26a0*/  ISETP.NE.AND P0, PT, R6, RZ, PT ;  /* 0x000000ff0600720c */ /* 0x000fe20003f05270 */
[----:B------:R-:W-:Y:S01]  /*26b0*/  BSSY B0, `(.L_x_36) ;  /* 0x000000e000007945 */ /* 0x000fe20003800000 */
[----:B------:R-:W-:-:S11]  /*26c0*/  ISETP.GT.U32.AND P1, PT, R2, 0x1, PT ;  /* 0x000000010200780c */ /* 0x000fd60003f24070 */
[----:B------:R-:W-:Y:S05]  /*26d0*/  @!P0 BRA `(.L_x_37) ;  /* 0x00000000002c8947 */ /* 0x000fea0003800000 */
[----:B------:R-:W-:-:S04]  /*26e0*/  UISETP.LT.AND UP0, UPT, UR9, 0x1, UPT ;  /* 0x000000010900788c */ /* 0x000fc8000bf01270 */
[----:B------:R-:W-:-:S04]  /*26f0*/  USEL UR8, UR9, 0x1, UP0 ;  /* 0x0000000109087887 */ /* 0x000fc80008000000 */
[----:B------:R-:W-:-:S04]  /*2700*/  UIADD3 UR8, UR5, UR9, -UR8 ;  /* 0x0000000905087290 */ /* 0x000fc8000fffe808 */
[----:B------:R-:W-:-:S04]  /*2710*/  UIMAD.WIDE.U32 UR6, UR8, 0x38e38e39, URZ ;  /* 0x38e38e39080678a5 */ /* 0x000fc8000f8e003f */
[----:B------:R-:W-:-:S04]  /*2720*/  USHF.R.U32.HI UR6, URZ, 0x1, UR7 ;  /* 0x000000013f067899 */ /* 0x000fc80008011607 */
[----:B------:R-:W-:-:S04]  /*2730*/  UIMAD UR8, UR6, -0x9, UR8 ;  /* 0xfffffff7060878a4 */ /* 0x000fc8000f8e0208 */
[----:B------:R-:W-:-:S04]  /*2740*/  ULEA UR8, UR8, UR10, 0x3 ;  /* 0x0000000a08087291 */ /* 0x000fc8000f8e183f */
[----:B------:R-:W-:-:S06]  /*2750*/  UIADD3 UR8, UR8, 0x48, URZ ;  /* 0x0000004808087890 */ /* 0x000fcc000fffe03f */
[----:B------:R-:W-:-:S05]  /*2760*/  IMAD.U32 R8, RZ, RZ, UR8 ;  /* 0x00000008ff087e24 */ /* 0x000fca000f8e00ff */
[----:B------:R-:W-:-:S04]  /*2770*/  PRMT R8, R3, 0x654, R8 ;  /* 0x0000065403087816 */ /* 0x000fc80000000008 */
[----:B------:R0:W-:Y:S03]  /*2780*/  SYNCS.ARRIVE.TRANS64.RED.A1T0 RZ, [R8+URZ], RZ ;  /* 0x000000ff08ff79a7 */ /* 0x0001e6000810043f */
.L_x_37:
[----:B------:R-:W-:Y:S05]  /*2790*/  BSYNC B0 ;  /* 0x0000000000007941 */ /* 0x000fea0003800000 */
.L_x_36:
[----:B------:R-:W-:Y:S05]  /*27a0*/  @P1 BRA `(.L_x_34) ;  /* 0x0000000000041947 */ /* 0x000fea0003800000 */
[----:B------:R-:W-:Y:S01]  /*27b0*/  BPT.TRAP 0x1 ;  /* 0x000000040000795c */ /* 0x000fe20000300000 */
.L_x_34:
[----:B------:R-:W1:Y:S01]  /*27c0*/  LDC R24, c[0x0][0x288] ;  /* 0x0000a200ff187b82 */ /* 0x000e620000000800 */
[C---:B------:R-:W-:Y:S01]  /*27d0*/  LOP3.LUT R14, R0.reuse, 0x3, RZ, 0xc0, !PT ;  /* 0x00000003000e7812 */ /* 0x040fe200078ec0ff */
[----:B------:R-:W-:Y:S01]  /*27e0*/  IMAD.SHL.U32 R25, R15, 0x40, RZ ;  /* 0x000000400f197824 */ /* 0x000fe200078e00ff */
[--C-:B0-----:R-:W-:Y:S01]  /*27f0*/  SHF.R.U32.HI R8, RZ, 0x2, R0.reuse ;  /* 0x00000002ff087819 */ /* 0x101fe20000011600 */
[----:B------:R-:W-:Y:S01]  /*2800*/  UIADD3 UR5, UR9, UR5, URZ ;  /* 0x0000000509057290 */ /* 0x000fe2000fffe03f */
[----:B------:R-:W-:Y:S01]  /*2810*/  LOP3.LUT R10, R0, 0x60, RZ, 0xc0, !PT ;  /* 0x00000060000a7812 */ /* 0x000fe200078ec0ff */
[----:B------:R-:W-:Y:S01]  /*2820*/  ULDC UR12, c[0x0][0x284] ;  /* 0x0000a100000c7ab9 */ /* 0x000fe20000000800 */
[----:B------:R-:W-:Y:S01]  /*2830*/  SHF.R.U32.HI R11, RZ, 0x7, R0 ;  /* 0x00000007ff0b7819 */ /* 0x000fe20000011600 */
[----:B------:R-:W-:Y:S01]  /*2840*/  UISETP.GT.U32.AND UP0, UPT, UR5, 0x8, UPT ;  /* 0x000000080500788c */ /* 0x000fe2000bf04070 */
[----:B------:R-:W-:Y:S01]  /*2850*/  LOP3.LUT R9, R8, 0x7, RZ, 0xc0, !PT ;  /* 0x0000000708097812 */ /* 0x000fe200078ec0ff */
[----:B------:R-:W-:Y:S01]  /*2860*/  UISETP.GE.U32.AND UP1, UPT, UR9, 0x9, UPT ;  /* 0x000000090900788c */ /* 0x000fe2000bf26070 */
[----:B------:R-:W-:Y:S01]  /*2870*/  SHF.R.U32.HI R10, RZ, 0x1, R10 ;  /* 0x00000001ff0a7819 */ /* 0x000fe2000001160a */
[----:B------:R-:W-:Y:S01]  /*2880*/  UISETP.LT.U32.AND UP0, UPT, UR9, 0x9, UP0 ;  /* 0x000000090900788c */ /* 0x000fe20008701070 */
[----:B------:R-:W-:Y:S01]  /*2890*/  LOP3.LUT R8, R11, 0x1, RZ, 0xc0, !PT ;  /* 0x000000010b087812 */ /* 0x000fe200078ec0ff */
[----:B------:R-:W-:Y:S01]  /*28a0*/  ULDC.64 UR10, c[0x0][0x5d0] ;  /* 0x00017400000a7ab9 */ /* 0x000fe20000000a00 */
[----:B------:R-:W-:Y:S01]  /*28b0*/  IADD3 R27, RZ, -R10, -R9 ;  /* 0x8000000aff1b7210 */ /* 0x000fe20007ffe809 */
[----:B------:R-:W-:Y:S01]  /*28c0*/  UIMAD.WIDE.U32 UR6, UR5, 0x38e38e39, URZ ;  /* 0x38e38e39050678a5 */ /* 0x000fe2000f8e003f */
[----:B------:R-:W-:Y:S01]  /*28d0*/  SHF.R.S32.HI R32, RZ, 0x1f, R73 ;  /* 0x0000001fff207819 */ /* 0x000fe20000011449 */
[----:B------:R-:W-:Y:S01]  /*28e0*/  USEL UR8, URZ, 0x1, !UP0 ;  /* 0x000000013f087887 */ /* 0x000fe2000c000000 */
[C---:B------:R-:W-:Y:S01]  /*28f0*/  IMAD.SHL.U32 R26, R8.reuse, 0x40, RZ ;  /* 0x00000040081a7824 */ /* 0x040fe200078e00ff */
[----:B------:R-:W-:Y:S01]  /*2900*/  USHF.R.U32.HI UR6, URZ, 0x1, UR7 ;  /* 0x000000013f067899 */ /* 0x000fe20008011607 */
[----:B------:R-:W-:Y:S01]  /*2910*/  IMAD R27, R8, -0x40, R27 ;  /* 0xffffffc0081b7824 */ /* 0x000fe200078e021b */
[----:B------:R-:W-:Y:S01]  /*2920*/  ULOP3.LUT UR4, UR4, UR8, URZ, 0x3c, !UPT ;  /* 0x0000000804047292 */ /* 0x000fe2000f8e3c3f */
[----:B------:R-:W-:Y:S01]  /*2930*/  IMAD R8, R32, UR10, RZ ;  /* 0x0000000a20087c24 */ /* 0x000fe2000f8e02ff */
[----:B-1----:R-:W-:Y:S01]  /*2940*/  ISETP.GE.AND P0, PT, R25, R24, PT ;  /* 0x000000181900720c */ /* 0x002fe20003f06270 */
[----:B------:R-:W-:Y:S01]  /*2950*/  IMAD R28, R14, -0x2, R24 ;  /* 0xfffffffe0e1c7824 */ /* 0x000fe200078e0218 */
[----:B------:R-:W-:Y:S01]  /*2960*/  LOP3.LUT R11, R26, 0x40, R9, 0xe2, !PT ;  /* 0x000000401a0b7812 */ /* 0x000fe200078ee209 */
[C---:B------:R-:W-:Y:S01]  /*2970*/  IMAD.SHL.U32 R24, R71.reuse, 0x80, RZ ;  /* 0x0000008047187824 */ /* 0x040fe200078e00ff */
[----:B------:R-:W-:Y:S01]  /*2980*/  UIMAD UR5, UR6, -0x9, UR5 ;  /* 0xfffffff7060578a4 */ /* 0x000fe2000f8e0205 */
[----:B------:R-:W-:Y:S01]  /*2990*/  IMAD.SHL.U32 R14, R0, 0x2, RZ ;  /* 0x00000002000e7824 */ /* 0x000fe200078e00ff */
[----:B------:R-:W-:Y:S01]  /*29a0*/  @UP1 ULOP3.LUT UR4, UR4, 0x1, UR6, 0x78, !UPT ;  /* 0x0000000104041892 */ /* 0x000fe2000f8e7806 */
[----:B------:R-:W-:Y:S01]  /*29b0*/  IMAD.WIDE R30, R71, 0x80, RZ ;  /* 0x00000080471e7825 */ /* 0x000fe200078e02ff */
[----:B------:R-:W-:-:S02]  /*29c0*/  ISETP.GE.OR P0, PT, R24, UR12, P0 ;  /* 0x0000000c18007c0c */ /* 0x000fc40008706670 */
[----:B------:R-:W-:Y:S01]  /*29d0*/  LOP3.LUT R14, R25, 0x6, R14, 0xf8, !PT ;  /* 0x00000006190e7812 */ /* 0x000fe200078ef80e */
[C---:B------:R-:W-:Y:S01]  /*29e0*/  IMAD R29, R73.reuse, UR11, R8 ;  /* 0x0000000b491d7c24 */ /* 0x040fe2000f8e0208 */
[----:B------:R-:W-:Y:S01]  /*29f0*/  IADD3 R27, -R24, UR12, R27 ;  /* 0x0000000c181b7c10 */ /* 0x000fe2000fffe11b */
[----:B------:R-:W-:Y:S01]  /*2a00*/  IMAD.IADD R28, R28, 0x1, -R25 ;  /* 0x000000011c1c7824 */ /* 0x000fe200078e0a19 */
[----:B------:R-:W-:Y:S01]  /*2a10*/  SHF.R.S32.HI R15, RZ, 0x1f, R14 ;  /* 0x0000001fff0f7819 */ /* 0x000fe2000001140e */
[----:B------:R-:W-:Y:S01]  /*2a20*/  IMAD.MOV.U32 R26, RZ, RZ, -0x1 ;  /* 0xffffffffff1a7424 */ /* 0x000fe200078e00ff */
[----:B------:R-:W-:Y:S01]  /*2a30*/  LOP3.LUT R33, R30, R11, R10, 0xfe, !PT ;  /* 0x0000000b1e217212 */ /* 0x000fe200078efe0a */
[----:B------:R-:W-:-:S04]  /*2a40*/  IMAD.WIDE.U32 R8, R73, UR10, R14 ;  /* 0x0000000a49087c25 */ /* 0x000fc8000f8e000e */
[----:B------:R-:W-:Y:S01]  /*2a50*/  IMAD.IADD R9, R9, 0x1, R29 ;  /* 0x0000000109097824 */ /* 0x000fe200078e021d */
[----:B------:R-:W-:Y:S06]  /*2a60*/  @P0 BRA `(.L_x_38) ;  /* 0x0000002400940947 */ /* 0x000fec0003800000 */
[----:B------:R-:W0:Y:S01]  /*2a70*/  LDC.64 R24, c[0x0][0x5c8] ;  /* 0x00017200ff187b82 */ /* 0x000e220000000a00 */
[----:B------:R-:W-:Y:S01]  /*2a80*/  ULDC.64 UR6, c[0x0][0x5c0] ;  /* 0x0001700000067ab9 */ /* 0x000fe20000000a00 */
[----:B------:R-:W-:Y:S01]  /*2a90*/  BSSY B0, `(.L_x_38) ;  /* 0x0000262000007945 */ /* 0x000fe20003800000 */
[-C--:B0-----:R-:W-:Y:S02]  /*2aa0*/  IMAD R10, R31, R24.reuse, RZ ;  /* 0x000000181f0a7224 */ /* 0x081fe400078e02ff */
[----:B------:R-:W-:-:S04]  /*2ab0*/  IMAD.WIDE.U32 R8, R33, R24, R8 ;  /* 0x0000001821087225 */ /* 0x000fc800078e0008 */
[----:B------:R-:W-:Y:S01]  /*2ac0*/  IMAD R11, R33, R25, R10 ;  /* 0x00000019210b7224 */ /* 0x000fe200078e020a */
[----:B------:R-:W-:Y:S02]  /*2ad0*/  LEA R10, P0, R24, R8, 0x3 ;  /* 0x00000008180a7211 */ /* 0x000fe400078018ff */
[----:B------:R-:W-:Y:S01]  /*2ae0*/  IADD3 R8, P1, R8, UR6, RZ ;  /* 0x0000000608087c10 */ /* 0x000fe2000ff3e0ff */
[----:B------:R-:W-:Y:S01]  /*2af0*/  IMAD.IADD R9, R9, 0x1, R11 ;  /* 0x0000000109097824 */ /* 0x000fe200078e020b */
[----:B------:R-:W-:-:S04]  /*2b00*/  IADD3 R10, P2, R10, UR6, RZ ;  /* 0x000000060a0a7c10 */ /* 0x000fc8000ff5e0ff */
[----:B------:R-:W-:Y:S02]  /*2b10*/  LEA.HI.X R11, R24, R9, R25, 0x3, P0 ;  /* 0x00000009180b7211 */ /* 0x000fe400000f1c19 */
[----:B----45:R-:W-:Y:S02]  /*2b20*/  FSETP.NEU.AND P0, PT, R12, RZ, PT ;  /* 0x000000ff0c00720b */ /* 0x030fe40003f0d000 */
[----:B------:R-:W-:Y:S02]  /*2b30*/  IADD3.X R9, R9, UR7, RZ, P1, !PT ;  /* 0x0000000709097c10 */ /* 0x000fe40008ffe4ff */
[----:B------:R-:W-:-:S09]  /*2b40*/  IADD3.X R11, R11, UR7, RZ, P2, !PT ;  /* 0x000000070b0b7c10 */ /* 0x000fd200097fe4ff */
[----:B------:R-:W-:Y:S05]  /*2b50*/  @!P0 BRA `(.L_x_39) ;  /* 0x0000001c00148947 */ /* 0x000fea0003800000 */
[----:B------:R-:W-:Y:S01]  /*2b60*/  ULDC.64 UR6, c[0x0][0x5b8] ;  /* 0x00016e0000067ab9 */ /* 0x000fe20000000a00 */
[----:B------:R-:W-:Y:S01]  /*2b70*/  ISETP.GE.AND P0, PT, R28, 0x1, PT ;  /* 0x000000011c00780c */ /* 0x000fe20003f06270 */
[----:B------:R-:W-:Y:S01]  /*2b80*/  IMAD R32, R32, UR6, RZ ;  /* 0x0000000620207c24 */ /* 0x000fe2000f8e02ff */
[----:B------:R-:W-:Y:S01]  /*2b90*/  ULDC.64 UR10, c[0x0][0x5a8] ;  /* 0x00016a00000a7ab9 */ /* 0x000fe20000000a00 */
[----:B------:R-:W-:Y:S01]  /*2ba0*/  IMAD.WIDE.U32 R24, R73, UR6, R14 ;  /* 0x0000000649187c25 */ /* 0x000fe2000f8e000e */
[----:B------:R-:W-:Y:S01]  /*2bb0*/  ISETP.LT.OR P3, PT, R27, 0x1, !P0 ;  /* 0x000000011b00780c */ /* 0x000fe20004761670 */
[----:B------:R-:W-:Y:S02]  /*2bc0*/  BSSY B1, `(.L_x_40) ;  /* 0x000000c000017945 */ /* 0x000fe40003800000 */
[----:B------:R-:W-:Y:S01]  /*2bd0*/  IMAD R73, R73, UR7, R32 ;  /* 0x0000000749497c24 */ /* 0x000fe2000f8e0220 */
[----:B------:R-:W-:Y:S02]  /*2be0*/  ULDC.64 UR6, c[0x0][0x5b0] ;  /* 0x00016c0000067ab9 */ /* 0x000fe40000000a00 */
[----:B------:R-:W-:-:S02]  /*2bf0*/  IMAD R29, R31, UR6, RZ ;  /* 0x000000061f1d7c24 */ /* 0x000fc4000f8e02ff */
[----:B------:R-:W-:Y:S02]  /*2c00*/  IMAD.IADD R25, R25, 0x1, R73 ;  /* 0x0000000119197824 */ /* 0x000fe400078e0249 */
[C---:B------:R-:W-:Y:S02]  /*2c10*/  IMAD R29, R33.reuse, UR7, R29 ;  /* 0x00000007211d7c24 */ /* 0x040fe4000f8e021d */
[----:B------:R-:W-:-:S03]  /*2c20*/  IMAD.WIDE.U32 R14, R33, UR6, R24 ;  /* 0x00000006210e7c25 */ /* 0x000fc6000f8e0018 */
[----:B------:R-:W-:-:S04]  /*2c30*/  IADD3 R14, P1, R14, UR10, RZ ;  /* 0x0000000a0e0e7c10 */ /* 0x000fc8000ff3e0ff */
[--C-:B------:R-:W-:Y:S02]  /*2c40*/  IADD3.X R15, R15, UR11, R29.reuse, P1, !PT ;  /* 0x0000000b0f0f7c10 */ /* 0x100fe40008ffe41d */
[----:B------:R-:W-:Y:S01]  /*2c50*/  PRMT R29, RZ, 0x7610, R29 ;  /* 0x00007610ff1d7816 */ /* 0x000fe2000000001d */
[----:B------:R-:W-:Y:S06]  /*2c60*/  @P3 BRA `(.L_x_41) ;  /* 0x0000000000043947 */ /* 0x000fec0003800000 */
[----:B------:R0:W5:Y:S02]  /*2c70*/  LDG.E.U8 R29, desc[UR16][R14.64] ;  /* 0x000000100e1d7981 */ /* 0x000164000c1e1100 */
.L_x_41:
[----:B------:R-:W-:Y:S05]  /*2c80*/  BSYNC B1 ;  /* 0x0000000000017941 */ /* 0x000fea0003800000 */
.L_x_40:
[----:B-----5:R-:W-:Y:S01]  /*2c90*/  LOP3.LUT R29, R29, 0xff, RZ, 0xc0, !PT ;  /* 0x000000ff1d1d7812 */ /* 0x020fe200078ec0ff */
[----:B------:R-:W-:Y:S01]  /*2ca0*/  BSSY B1, `(.L_x_42) ;  /* 0x000000c000017945 */ /* 0x000fe20003800000 */
[----:B------:R-:W-:Y:S02]  /*2cb0*/  ISETP.GE.AND P1, PT, R28, 0x2, PT ;  /* 0x000000021c00780c */ /* 0x000fe40003f26270 */
[----:B------:R-:W-:Y:S02]  /*2cc0*/  F2FP.F16.E4M3.UNPACK_B R29, R29 ;  /* 0x0000001dff1d723e */ /* 0x000fe400020006ff */
[----:B------:R-:W-:-:S03]  /*2cd0*/  ISETP.LT.OR P2, PT, R27, 0x1, !P1 ;  /* 0x000000011b00780c */ /* 0x000fc60004f41670 */
[----:B------:R-:W-:-:S05]  /*2ce0*/  HADD2.F32 R29, -RZ, R29.H0_H0 ;  /* 0x2000001dff1d7230 */ /* 0x000fca0000004100 */
[----:B------:R-:W-:Y:S01]  /*2cf0*/  FMUL R32, R29, R12 ;  /* 0x0000000c1d207220 */ /* 0x000fe20000400000 */
[----:B------:R-:W-:-:S03]  /*2d00*/  PRMT R29, RZ, 0x7610, R29 ;  /* 0x00007610ff1d7816 */ /* 0x000fc6000000001d */
[----:B--2---:R-:W-:-:S05]  /*2d10*/  FFMA R32, R79, R7, R32 ;  /* 0x000000074f207223 */ /* 0x004fca0000000020 */
[----:B------:R-:W-:-:S05]  /*2d20*/  F2FP.SATFINITE.E4M3.F32.PACK_AB_MERGE_C R35, RZ, R32, RZ ;  /* 0x00000020ff23723e */ /* 0x000fca00048070ff */
[----:B------:R1:W-:Y:S01]  /*2d30*/  @!P3 STG.E.U8 desc[UR16][R8.64], R35 ;  /* 0x000000230800b986 */ /* 0x0003e2000c101110 */
[----:B------:R-:W-:Y:S05]  /*2d40*/  @P2 BRA `(.L_x_43) ;  /* 0x0000000000042947 */ /* 0x000fea0003800000 */
[----:B------:R2:W5:Y:S02]  /*2d50*/  LDG.E.U8 R29, desc[UR16][R14.64+0x1] ;  /* 0x000001100e1d7981 */ /* 0x000564000c1e1100 */
.L_x_43:
[----:B------:R-:W-:Y:S05]  /*2d60*/  BSYNC B1 ;  /* 0x0000000000017941 */ /* 0x000fea0003800000 */
.L_x_42:
[----:B-----5:R-:W-:Y:S01]  /*2d70*/  LOP3.LUT R29, R29, 0xff, RZ, 0xc0, !PT ;  /* 0x000000ff1d1d7812 */ /* 0x020fe200078ec0ff */
[----:B------:R-:W-:Y:S01]  /*2d80*/  BSSY B1, `(.L_x_44) ;  /* 0x0000012000017945 */ /* 0x000fe20003800000 */
[----:B------:R-:W-:Y:S02]  /*2d90*/  IADD3 R33, P3, R33, 0x8, RZ ;  /* 0x0000000821217810 */ /* 0x000fe40007f7e0ff */
[----:B------:R-:W-:Y:S02]  /*2da0*/  F2FP.F16.E4M3.UNPACK_B R29, R29 ;  /* 0x0000001dff1d723e */ /* 0x000fe400020006ff */
[----:B------:R-:W-:Y:S01]  /*2db0*/  ISETP.LT.OR P0, PT, R27, 0x9, !P0 ;  /* 0x000000091b00780c */ /* 0x000fe20004701670 */
[----:B------:R-:W-:Y:S02]  /*2dc0*/  IMAD.X R30, RZ, RZ, R31, P3 ;  /* 0x000000ffff1e7224 */ /* 0x000fe400018e061f */
[----:B------:R-:W-:Y:S02]  /*2dd0*/  HADD2.F32 R29, -RZ, R29.H0_H0 ;  /* 0x2000001dff1d7230 */ /* 0x000fe40000004100 */
[----:B------:R-:W-:-:S02]  /*2de0*/  IMAD R30, R30, UR6, RZ ;  /* 0x000000061e1e7c24 */ /* 0x000fc4000f8e02ff */
[----:B------:R-:W-:-:S04]  /*2df0*/  IMAD.WIDE.U32 R24, R33, UR6, R24 ;  /* 0x0000000621187c25 */ /* 0x000fc8000f8e0018 */
[----:B------:R-:W-:Y:S01]  /*2e00*/  FMUL R29, R29, R12 ;  /* 0x0000000c1d1d7220 */ /* 0x000fe20000400000 */
[----:B------:R-:W-:-:S03]  /*2e10*/  IMAD R33, R33, UR7, R30 ;  /* 0x0000000721217c24 */ /* 0x000fc6000f8e021e */
[----:B------:R-:W-:Y:S01]  /*2e20*/  FFMA R29, R80, R7, R29 ;  /* 0x00000007501d7223 */ /* 0x000fe2000000001d */
[----:B------:R-:W-:-:S04]  /*2e30*/  IADD3 R24, P3, R24, UR10, RZ ;  /* 0x0000000a18187c10 */ /* 0x000fc8000ff7e0ff */
[----:B------:R-:W-:Y:S02]  /*2e40*/  F2FP.SATFINITE.E4M3.F32.PACK_AB_MERGE_C R31, RZ, R29, RZ ;  /* 0x0000001dff1f723e */ /* 0x000fe400048070ff */
[----:B------:R-:W-:Y:S02]  /*2e50*/  IADD3.X R25, R25, UR11, R33, P3, !PT ;  /* 0x0000000b19197c10 */ /* 0x000fe40009ffe421 */
[----:B------:R-:W-:Y:S01]  /*2e60*/  PRMT R29, RZ, 0x7610, R29 ;  /* 0x00007610ff1d7816 */ /* 0x000fe2000000001d */
[----:B------:R3:W-:Y:S01]  /*2e70*/  @!P2 STG.E.U8 desc[UR16][R8.64+0x1], R31 ;  /* 0x0000011f0800a986 */ /* 0x0007e2000c101110 */
[----:B------:R-:W-:Y:S05]  /*2e80*/  @P0 BRA `(.L_x_45) ;  /* 0x0000000000040947 */ /* 0x000fea0003800000 */
[----:B------:R4:W5:Y:S02]  /*2e90*/  LDG.E.U8 R29, desc[UR16][R24.64] ;  /* 0x00000010181d7981 */ /* 0x000964000c1e1100 */
.L_x_45:
[----:B------:R-:W-:Y:S05]  /*2ea0*/  BSYNC B1 ;  /* 0x0000000000017941 */ /* 0x000fea0003800000 */
.L_x_44:
[----:B-----5:R-:W-:Y:S01]  /*2eb0*/  LOP3.LUT R29, R29, 0xff, RZ, 0xc0, !PT ;  /* 0x000000ff1d1d7812 */ /* 0x020fe200078ec0ff */
[----:B------:R-:W-:Y:S01]  /*2ec0*/  BSSY B1, `(.L_x_46) ;  /* 0x000000b000017945 */ /* 0x000fe20003800000 */
[----:B------:R-:W-:Y:S02]  /*2ed0*/  ISETP.LT.OR P1, PT, R27, 0x9, !P1 ;  /* 0x000000091b00780c */ /* 0x000fe40004f21670 */
[----:B------:R-:W-:-:S05]  /*2ee0*/  F2FP.F16.E4M3.UNPACK_B R29, R29 ;  /* 0x0000001dff1d723e */ /* 0x000fca00020006ff */
[----:B------:R-:W-:-:S05]  /*2ef0*/  HADD2.F32 R29, -RZ, R29.H0_H0 ;  /* 0x2000001dff1d7230 */ /* 0x000fca0000004100 */
[----:B------:R-:W-:Y:S01]  /*2f00*/  FMUL R30, R29, R12 ;  /* 0x0000000c1d1e7220 */ /* 0x000fe20000400000 */
[----:B------:R-:W-:-:S03]  /*2f10*/  PRMT R29, RZ, 0x7610, R29 ;  /* 0x00007610ff1d7816 */ /* 0x000fc6000000001d */
[----:B------:R-:W-:-:S05]  /*2f20*/  FFMA R30, R77, R7, R30 ;  /* 0x000000074d1e7223 */ /* 0x000fca000000001e */
[----:B---3--:R-:W-:-:S05]  /*2f30*/  F2FP.SATFINITE.E4M3.F32.PACK_AB_MERGE_C R31, RZ, R30, RZ ;  /* 0x0000001eff1f723e */ /* 0x008fca00048070ff */
[----:B------:R3:W-:Y:S01]  /*2f40*/  @!P0 STG.E.U8 desc[UR16][R10.64], R31 ;  /* 0x0000001f0a008986 */ /* 0x0007e2000c101110 */
[----:B------:R-:W-:Y:S05]  /*2f50*/  @P1 BRA `(.L_x_47) ;  /* 0x0000000000041947 */ /* 0x000fea0003800000 */
[----:B------:R0:W5:Y:S02]  /*2f60*/  LDG.E.U8 R29, desc[UR16][R24.64+0x1] ;  /* 0x00000110181d7981 */ /* 0x000164000c1e1100 */
.L_x_47:
[----:B------:R-:W-:Y:S05]  /*2f70*/  BSYNC B1 ;  /* 0x0000000000017941 */ /* 0x000fea0003800000 */
.L_x_46:
[----:B-----5:R-:W-:Y:S01]  /*2f80*/  LOP3.LUT R29, R29, 0xff, RZ, 0xc0, !PT ;  /* 0x000000ff1d1d7812 */ /* 0x020fe200078ec0ff */
[----:B------:R-:W-:Y:S01]  /*2f90*/  BSSY B1, `(.L_x_48) ;  /* 0x000000c000017945 */ /* 0x000fe20003800000 */
[----:B------:R-:W-:Y:S02]  /*2fa0*/  ISETP.GE.AND P0, PT, R28, 0x9, PT ;  /* 0x000000091c00780c */ /* 0x000fe40003f06270 */
[----:B------:R-:W-:Y:S02]  /*2fb0*/  F2FP.F16.E4M3.UNPACK_B R29, R29 ;  /* 0x0000001dff1d723e */ /* 0x000fe400020006ff */
[----:B------:R-:W-:-:S03]  /*2fc0*/  ISETP.LT.OR P2, PT, R27, 0x1, !P0 ;  /* 0x000000011b00780c */ /* 0x000fc60004741670 */
[----:B------:R-:W-:-:S05]  /*2fd0*/  HADD2.F32 R29, -RZ, R29.H0_H0 ;  /* 0x2000001dff1d7230 */ /* 0x000fca0000004100 */
[----:B------:R-:W-:-:S04]  /*2fe0*/  FMUL R29, R29, R12 ;  /* 0x0000000c1d1d7220 */ /* 0x000fc80000400000 */
[----:B------:R-:W-:-:S05]  /*2ff0*/  FFMA R29, R78, R7, R29 ;  /* 0x000000074e1d7223 */ /* 0x000fca000000001d */
[----:B---3--:R-:W-:Y:S02]  /*3000*/  F2FP.SATFINITE.E4M3.F32.PACK_AB_MERGE_C R31, RZ, R29, RZ ;  /* 0x0000001dff1f723e */ /* 0x008fe400048070ff */
[----:B------:R-:W-:-:S03]  /*3010*/  PRMT R29, RZ, 0x7610, R29 ;  /* 0x00007610ff1d7816 */ /* 0x000fc6000000001d */
[----:B------:R3:W-:Y:S01]  /*3020*/  @!P1 STG.E.U8 desc[UR16][R10.64+0x1], R31 ;  /* 0x0000011f0a009986 */ /* 0x0007e2000c101110 */
[----:B------:R-:W-:Y:S05]  /*3030*/  @P2 BRA `(.L_x_49) ;  /* 0x0000000000042947 */ /* 0x000fea0003800000 */
[----:B------:R0:W5:Y:S02]  /*3040*/  LDG.E.U8 R29, desc[UR16][R14.64+0x8] ;  /* 0x000008100e1d7981 */ /* 0x000164000c1e1100 */
.L_x_49:
[----:B------:R-:W-:Y:S05]  /*3050*/  BSYNC B1 ;  /* 0x0000000000017941 */ /* 0x000fea0003800000 */
.L_x_48:
        /* <DEDUP_REMOVED lines=13> */
.L_x_51:
[----:B------:R-:W-:Y:S05]  /*3130*/  BSYNC B1 ;  /* 0x0000000000017941 */ /* 0x000fea0003800000 */
.L_x_50:
[----:B-----5:R-:W-:Y:S01]  /*3140*/  LOP3.LUT R29, R29, 0xff, RZ, 0xc0, !PT ;  /* 0x000000ff1d1d7812 */ /* 0x020fe200078ec0ff */
[----:B------:R-:W-:Y:S01]  /*3150*/  BSSY B1, `(.L_x_52) ;  /* 0x000000b000017945 */ /* 0x000fe20003800000 */
[----:B------:R-:W-:Y:S02]  /*3160*/  ISETP.LT.OR P0, PT, R27, 0x9, !P0 ;  /* 0x000000091b00780c */ /* 0x000fe40004701670 */
[----:B------:R-:W-:-:S05]  /*3170*/  F2FP.F16.E4M3.UNPACK_B R29, R29 ;  /* 0x0000001dff1d723e */ /* 0x000fca00020006ff */
        /* <DEDUP_REMOVED lines=8> */
.L_x_53:
[----:B------:R-:W-:Y:S05]  /*3200*/  BSYNC B1 ;  /* 0x0000000000017941 */ /* 0x000fea0003800000 */
.L_x_52:
        /* <DEDUP_REMOVED lines=12> */
.L_x_55:
[----:B------:R-:W-:Y:S05]  /*32d0*/  BSYNC B1 ;  /* 0x0000000000017941 */ /* 0x000fea0003800000 */
.L_x_54:
        /* <DEDUP_REMOVED lines=13> */
.L_x_57:
[----:B------:R-:W-:Y:S05]  /*33b0*/  BSYNC B1 ;  /* 0x0000000000017941 */ /* 0x000fea0003800000 */
.L_x_56:
        /* <DEDUP_REMOVED lines=13> */
.L_x_59:
[----:B------:R-:W-:Y:S05]  /*3490*/  BSYNC B1 ;  /* 0x0000000000017941 */ /* 0x000fea0003800000 */
.L_x_58:
        /* <DEDUP_REMOVED lines=12> */
.L_x_61:
[----:B------:R-:W-:Y:S05]  /*3560*/  BSYNC B1 ;  /* 0x0000000000017941 */ /* 0x000fea0003800000 */
.L_x_60:
        /* <DEDUP_REMOVED lines=12> */
.L_x_63:
[----:B------:R-:W-:Y:S05]  /*3630*/  BSYNC B1 ;  /* 0x0000000000017941 */ /* 0x000fea0003800000 */
.L_x_62:
        /* <DEDUP_REMOVED lines=13> */
.L_x_65:
[----:B------:R-:W-:Y:S05]  /*3710*/  BSYNC B1 ;  /* 0x0000000000017941 */ /* 0x000fea0003800000 */
.L_x_64:
        /* <DEDUP_REMOVED lines=13> */
.L_x_67:
[----:B------:R-:W-:Y:S05]  /*37f0*/  BSYNC B1 ;  /* 0x0000000000017941 */ /* 0x000fea0003800000 */
.L_x_66:
        /* <DEDUP_REMOVED lines=12> */
.L_x_69:
[----:B------:R-:W-:Y:S05]  /*38c0*/  BSYNC B1 ;  /* 0x0000000000017941 */ /* 0x000fea0003800000 */
.L_x_68:
        /* <DEDUP_REMOVED lines=12> */
.L_x_71:
[----:B------:R-:W-:Y:S05]  /*3990*/  BSYNC B1 ;  /* 0x0000000000017941 */ /* 0x000fea0003800000 */
.L_x_70:
        /* <DEDUP_REMOVED lines=13> */
.L_x_73:
[----:B------:R-:W-:Y:S05]  /*3a70*/  BSYNC B1 ;  /* 0x0000000000017941 */ /* 0x000fea0003800000 */
.L_x_72:
        /* <DEDUP_REMOVED lines=13> */
.L_x_75:
[----:B------:R-:W-:Y:S05]  /*3b50*/  BSYNC B1 ;  /* 0x0000000000017941 */ /* 0x000fea0003800000 */
.L_x_74:
        /* <DEDUP_REMOVED lines=12> */
.L_x_77:
[----:B------:R-:W-:Y:S05]  /*3c20*/  BSYNC B1 ;  /* 0x0000000000017941 */ /* 0x000fea0003800000 */
.L_x_76:
        /* <DEDUP_REMOVED lines=12> */
.L_x_79:
[----:B------:R-:W-:Y:S05]  /*3cf0*/  BSYNC B1 ;  /* 0x0000000000017941 */ /* 0x000fea0003800000 */
.L_x_78:
        /* <DEDUP_REMOVED lines=13> */
.L_x_81:
[----:B------:R-:W-:Y:S05]  /*3dd0*/  BSYNC B1 ;  /* 0x0000000000017941 */ /* 0x000fea0003800000 */
.L_x_80:
        /* <DEDUP_REMOVED lines=13> */
.L_x_83:
[----:B------:R-:W-:Y:S05]  /*3eb0*/  BSYNC B1 ;  /* 0x0000000000017941 */ /* 0x000fea0003800000 */
.L_x_82:
        /* <DEDUP_REMOVED lines=12> */
.L_x_85:
[----:B------:R-:W-:Y:S05]  /*3f80*/  BSYNC B1 ;  /* 0x0000000000017941 */ /* 0x000fea0003800000 */
.L_x_84:
[----:B-----5:R-:W-:Y:S01]  /*3f90*/  LOP3.LUT R29, R29, 0xff, RZ, 0xc0, !PT ;  /* 0x000000ff1d1d7812 */ /* 0x020fe200078ec0ff */
[----:B------:R-:W-:Y:S01]  /*3fa0*/  BSSY B1, `(.L_x_86) ;  /* 0x000000b000017945 */ /* 0x000fe20003800000 */
[----:B------:R-:W-:Y:S02]  /*3fb0*/  ISETP.LT.OR P1, PT, R27, 0x9, !P1 ;  /* 0x000000091b00780c */ /* 0x000fe40004f21670 */
[----:B------:R-:W-:-:S05]  /*3fc0*/  F2FP.F16.E4M3.UNPACK_B R29, R29 ;  /* 0x0000001dff1d723e */ /* 0x000fca00020006ff */
[----:B------:R-:W-:-:S05]  /*3fd0*/  HADD2.F32 R29, -RZ, R29.H0_H0 ;  /* 0x2000001dff1d7230 */ /* 0x000fca0000004100 */
[----:B------:R-:W-:-:S04]  /*3fe0*/  FMUL R30, R29, R12 ;  /* 0x0000000c1d1e7220 */ /* 0x000fc80000400000 */
[----:B------:R-:W-:Y:S01]  /*3ff0*/  FFMA R30, R23, R7, R30 ;  /* 0x00000007171e7223 */ /* 0x000fe2000000001e */
[----:B------:R-:W-:-:S04]  /*4000*/  PRMT R23, RZ, 0x7610, R23 ;  /* 0x00007610ff177816 */ /* 0x000fc80000000017 */
[----:B------:R-:W-:-:S05]  /*4010*/  F2FP.SATFINITE.E4M3.F32.PACK_AB_MERGE_C R29, RZ, R30, RZ ;  /* 0x0000001eff1d723e */ /* 0x000fca00048070ff */
[----:B------:R0:W-:Y:S01]  /*4020*/  @!P0 STG.E.U8 desc[UR16][R10.64+0x28], R29 ;  /* 0x0000281d0a008986 */ /* 0x0001e2000c101110 */
[----:B------:R-:W-:Y:S05]  /*4030*/  @P1 BRA `(.L_x_87) ;  /* 0x0000000000041947 */ /* 0x000fea0003800000 */
[----:B------:R0:W5:Y:S02]  /*4040*/  LDG.E.U8 R23, desc[UR16][R24.64+0x29] ;  /* 0x0000291018177981 */ /* 0x000164000c1e1100 */
.L_x_87:
[----:B------:R-:W-:Y:S05]  /*4050*/  BSYNC B1 ;  /* 0x0000000000017941 */ /* 0x000fea0003800000 */
.L_x_86:
        /* <DEDUP_REMOVED lines=8> */
[----:B0-----:R-:W-:Y:S02]  /*40e0*/  F2FP.SATFINITE.E4M3.F32.PACK_AB_MERGE_C R29, RZ, R23, RZ ;  /* 0x00000017ff1d723e */ /* 0x001fe400048070ff */
[----:B------:R-:W-:-:S03]  /*40f0*/  PRMT R23, RZ, 0x7610, R23 ;  /* 0x00007610ff177816 */ /* 0x000fc60000000017 */
[----:B------:R0:W-:Y:S01]  /*4100*/  @!P1 STG.E.U8 desc[UR16][R10.64+0x29], R29 ;  /* 0x0000291d0a009986 */ /* 0x0001e2000c101110 */
[----:B------:R-:W-:Y:S05]  /*4110*/  @P2 BRA `(.L_x_89) ;  /* 0x0000000000042947 */ /* 0x000fea0003800000 */
[----:B------:R0:W5:Y:S02]  /*4120*/  LDG.E.U8 R23, desc[UR16][R14.64+0x30] ;  /* 0x000030100e177981 */ /* 0x000164000c1e1100 */
.L_x_89:
[----:B------:R-:W-:Y:S05]  /*4130*/  BSYNC B1 ;  /* 0x0000000000017941 */ /* 0x000fea0003800000 */
.L_x_88:
[----:B-----5:R-:W-:Y:S01]  /*4140*/  LOP3.LUT R23, R23, 0xff, RZ, 0xc0, !PT ;  /* 0x000000ff17177812 */ /* 0x020fe200078ec0ff */
[----:B------:R-:W-:Y:S01]  /*4150*/  BSSY B1, `(.L_x_90) ;  /* 0x000000c000017945 */ /* 0x000fe20003800000 */
[----:B------:R-:W-:Y:S02]  /*4160*/  ISETP.GE.AND P1, PT, R28, 0x32, PT ;  /* 0x000000321c00780c */ /* 0x000fe40003f26270 */
[----:B------:R-:W-:Y:S02]  /*4170*/  F2FP.F16.E4M3.UNPACK_B R23, R23 ;  /* 0x00000017ff17723e */ /* 0x000fe400020006ff */
[----:B------:R-:W-:-:S03]  /*4180*/  ISETP.LT.OR P3, PT, R27, 0x1, !P1 ;  /* 0x000000011b00780c */ /* 0x000fc60004f61670 */
        /* <DEDUP_REMOVED lines=8> */
.L_x_91:
[----:B------:R-:W-:Y:S05]  /*4210*/  BSYNC B1 ;  /* 0x0000000000017941 */ /* 0x000fea0003800000 */
.L_x_90:
[----:B-----5:R-:W-:Y:S01]  /*4220*/  LOP3.LUT R21, R21, 0xff, RZ, 0xc0, !PT ;  /* 0x000000ff15157812 */ /* 0x020fe200078ec0ff */
[----:B------:R-:W-:Y:S01]  /*4230*/  BSSY B1, `(.L_x_92) ;  /* 0x000000b000017945 */ /* 0x000fe20003800000 */
[----:B------:R-:W-:Y:S02]  /*4240*/  ISETP.LT.OR P0, PT, R27, 0x9, !P0 ;  /* 0x000000091b00780c */ /* 0x000fe40004701670 */
[----:B------:R-:W-:-:S05]  /*4250*/  F2FP.F16.E4M3.UNPACK_B R21, R21 ;  /* 0x00000015ff15723e */ /* 0x000fca00020006ff */
        /* <DEDUP_REMOVED lines=8> */
.L_x_93:
[----:B------:R-:W-:Y:S05]  /*42e0*/  BSYNC B1 ;  /* 0x0000000000017941 */ /* 0x000fea0003800000 */
.L_x_92:
        /* <DEDUP_REMOVED lines=12> */
.L_x_95:
[----:B------:R-:W-:Y:S05]  /*43b0*/  BSYNC B1 ;  /* 0x0000000000017941 */ /* 0x000fea0003800000 */
.L_x_94:
        /* <DEDUP_REMOVED lines=13> */
.L_x_97:
[----:B------:R-:W-:Y:S05]  /*4490*/  BSYNC B1 ;  /* 0x0000000000017941 */ /* 0x000fea0003800000 */
.L_x_96:
        /* <DEDUP_REMOVED lines=13> */
.L_x_99:
[----:B------:R-:W-:Y:S05]  /*4570*/  BSYNC B1 ;  /* 0x0000000000017941 */ /* 0x000fea0003800000 */
.L_x_98:
[----:B-----5:R-:W-:Y:S01]  /*4580*/  LOP3.LUT R17, R17, 0xff, RZ, 0xc0, !PT ;  /* 0x000000ff11117812 */ /* 0x020fe200078ec0ff */
[----:B------:R-:W-:Y:S01]  /*4590*/  BSSY B1, `(.L_x_100) ;  /* 0x000000b000017945 */ /* 0x000fe20003800000 */
[----:B------:R-:W-:Y:S02]  /*45a0*/  ISETP.LT.OR P0, PT, R27, 0x9, !P0 ;  /* 0x000000091b00780c */ /* 0x000fe40004701670 */
[----:B------:R-:W-:Y:S02]  /*45b0*/  F2FP.F16.E4M3.UNPACK_B R17, R17 ;  /* 0x00000011ff11723e */ /* 0x000fe400020006ff */
[----:B0-2---:R-:W-:-:S03]  /*45c0*/  PRMT R14, RZ, 0x7610, R14 ;  /* 0x00007610ff0e7816 */ /* 0x005fc6000000000e */
[----:B------:R-:W-:-:S05]  /*45d0*/  HADD2.F32 R17, -RZ, R17.H0_H0 ;  /* 0x20000011ff117230 */ /* 0x000fca0000004100 */
[----:B------:R-:W-:-:S04]  /*45e0*/  FMUL R17, R17, R12 ;  /* 0x0000000c11117220 */ /* 0x000fc80000400000 */
[----:B------:R-:W-:-:S05]  /*45f0*/  FFMA R17, R18, R7, R17 ;  /* 0x0000000712117223 */ /* 0x000fca0000000011 */
[----:B------:R-:W-:-:S05]  /*4600*/  F2FP.SATFINITE.E4M3.F32.PACK_AB_MERGE_C R17, RZ, R17, RZ ;  /* 0x00000011ff11723e */ /* 0x000fca00048070ff */
[----:B------:R0:W-:Y:S01]  /*4610*/  @!P3 STG.E.U8 desc[UR16][R8.64+0x39], R17 ;  /* 0x000039110800b986 */ /* 0x0001e2000c101110 */
[----:B------:R-:W-:Y:S05]  /*4620*/  @P0 BRA `(.L_x_101) ;  /* 0x0000000000040947 */ /* 0x000fea0003800000 */
[----:B------:R2:W5:Y:S02]  /*4630*/  LDG.E.U8 R14, desc[UR16][R24.64+0x38] ;  /* 0x00003810180e7981 */ /* 0x000564000c1e1100 */
.L_x_101:
[----:B------:R-:W-:Y:S05]  /*4640*/  BSYNC B1 ;  /* 0x0000000000017941 */ /* 0x000fea0003800000 */
.L_x_100:
[----:B-----5:R-:W-:Y:S01]  /*4650*/  LOP3.LUT R14, R14, 0xff, RZ, 0xc0, !PT ;  /* 0x000000ff0e0e7812 */ /* 0x020fe200078ec0ff */
[----:B------:R-:W-:Y:S01]  /*4660*/  BSSY B1, `(.L_x_102) ;  /* 0x000000b000017945 */ /* 0x000fe20003800000 */
[----:B------:R-:W-:Y:S02]  /*4670*/  ISETP.LT.OR P1, PT, R27, 0x9, !P1 ;  /* 0x000000091b00780c */ /* 0x000fe40004f21670 */
[----:B------:R-:W-:-:S05]  /*4680*/  F2FP.F16.E4M3.UNPACK_B R14, R14 ;  /* 0x0000000eff0e723e */ /* 0x000fca00020006ff */
[----:B01-3--:R-:W-:-:S05]  /*4690*/  HADD2.F32 R9, -RZ, R14.H0_H0 ;  /* 0x2000000eff097230 */ /* 0x00bfca0000004100 */
[----:B------:R-:W-:-:S04]  /*46a0*/  FMUL R8, R9, R12 ;  /* 0x0000000c09087220 */ /* 0x000fc80000400000 */
[----:B------:R-:W-:-:S05]  /*46b0*/  FFMA R8, R13, R7, R8 ;  /* 0x000000070d087223 */ /* 0x000fca0000000008 */
[----:B------:R-:W-:Y:S02]  /*46c0*/  F2FP.SATFINITE.E4M3.F32.PACK_AB_MERGE_C R9, RZ, R8, RZ ;  /* 0x00000008ff09723e */ /* 0x000fe400048070ff */
[----:B------:R-:W-:-:S03]  /*46d0*/  PRMT R8, RZ, 0x7610, R8 ;  /* 0x00007610ff087816 */ /* 0x000fc60000000008 */
[----:B------:R0:W-:Y:S01]  /*46e0*/  @!P0 STG.E.U8 desc[UR16][R10.64+0x38], R9 ;  /* 0x000038090a008986 */ /* 0x0001e2000c101110 */
[----:B------:R-:W-:Y:S05]  /*46f0*/  @P1 BRA `(.L_x_103) ;  /* 0x0000000000041947 */ /* 0x000fea0003800000 */
[----:B------:R1:W5:Y:S02]  /*4700*/  LDG.E.U8 R8, desc[UR16][R24.64+0x39] ;  /* 0x0000391018087981 */ /* 0x000364000c1e1100 */
.L_x_103:
[----:B------:R-:W-:Y:S05]  /*4710*/  BSYNC B1 ;  /* 0x0000000000017941 */ /* 0x000fea0003800000 */
.L_x_102:
[----:B------:R-:W-:Y:S05]  /*4720*/  @P1 BRA `(.L_x_104) ;  /* 0x0000000800601947 */ /* 0x000fea0003800000 */
[----:B-----5:R-:W-:-:S04]  /*4730*/  LOP3.LUT R8, R8, 0xff, RZ, 0xc0, !PT ;  /* 0x000000ff08087812 */ /* 0x020fc800078ec0ff */
[----:B------:R-:W-:-:S05]  /*4740*/  F2FP.F16.E4M3.UNPACK_B R8, R8 ;  /* 0x00000008ff08723e */ /* 0x000fca00020006ff */
[----:B0-----:R-:W-:-:S05]  /*4750*/  HADD2.F32 R9, -RZ, R8.H0_H0 ;  /* 0x20000008ff097230 */ /* 0x001fca0000004100 */
[----:B------:R-:W-:-:S04]  /*4760*/  FMUL R9, R9, R12 ;  /* 0x0000000c09097220 */ /* 0x000fc80000400000 */
[----:B------:R-:W-:-:S05]  /*4770*/  FFMA R9, R16, R7, R9 ;  /* 0x0000000710097223 */ /* 0x000fca0000000009 */
[----:B------:R-:W-:-:S05]  /*4780*/  F2FP.SATFINITE.E4M3.F32.PACK_AB_MERGE_C R9, RZ, R9, RZ ;  /* 0x00000009ff09723e */ /* 0x000fca00048070ff */
[----:B------:R3:W-:Y:S01]  /*4790*/  STG.E.U8 desc[UR16][R10.64+0x39], R9 ;  /* 0x000039090a007986 */ /* 0x0007e2000c101110 */
[----:B------:R-:W-:Y:S05]  /*47a0*/  BRA `(.L_x_104) ;  /* 0x0000000800407947 */ /* 0x000fea0003800000 */
.L_x_39:
[C---:B------:R-:W-:Y:S01]  /*47b0*/  ISETP.GE.AND P3, PT, R28.reuse, 0x1, PT ;  /* 0x000000011c00780c */ /* 0x040fe20003f66270 */
[-C--:B--2---:R-:W-:Y:S01]  /*47c0*/  FMUL R79, R79, R7.reuse ;  /* 0x000000074f4f7220 */ /* 0x084fe20000400000 */
[----:B------:R-:W-:Y:S01]  /*47d0*/  ISETP.GE.AND P0, PT, R28, 0x2, PT ;  /* 0x000000021c00780c */ /* 0x000fe20003f06270 */
[-C--:B------:R-:W-:Y:S01]  /*47e0*/  FMUL R80, R80, R7.reuse ;  /* 0x0000000750507220 */ /* 0x080fe20000400000 */
[----:B------:R-:W-:Y:S01]  /*47f0*/  ISETP.LT.OR P1, PT, R27, 0x1, !P3 ;  /* 0x000000011b00780c */ /* 0x000fe20005f21670 */
[-C--:B------:R-:W-:Y:S01]  /*4800*/  FMUL R77, R77, R7.reuse ;  /* 0x000000074d4d7220 */ /* 0x080fe20000400000 */
[C---:B------:R-:W-:Y:S01]  /*4810*/  ISETP.LT.OR P2, PT, R27.reuse, 0x1, !P0 ;  /* 0x000000011b00780c */ /* 0x040fe20004741670 */
[-C--:B------:R-:W-:Y:S01]  /*4820*/  FMUL R78, R78, R7.reuse ;  /* 0x000000074e4e7220 */ /* 0x080fe20000400000 */
[----:B------:R-:W-:Y:S01]  /*4830*/  ISETP.LT.OR P3, PT, R27, 0x9, !P3 ;  /* 0x000000091b00780c */ /* 0x000fe20005f61670 */
[----:B------:R-:W-:Y:S01]  /*4840*/  FMUL R75, R75, R7 ;  /* 0x000000074b4b7220 */ /* 0x000fe20000400000 */
[----:B------:R-:W-:Y:S01]  /*4850*/  F2FP.SATFINITE.E4M3.F32.PACK_AB_MERGE_C R79, RZ, R79, RZ ;  /* 0x0000004fff4f723e */ /* 0x000fe200048070ff */
[-C--:B------:R-:W-:Y:S01]  /*4860*/  FMUL R76, R76, R7.reuse ;  /* 0x000000074c4c7220 */ /* 0x080fe20000400000 */
[----:B------:R-:W-:Y:S01]  /*4870*/  F2FP.SATFINITE.E4M3.F32.PACK_AB_MERGE_C R15, RZ, R80, RZ ;  /* 0x00000050ff0f723e */ /* 0x000fe200048070ff */
[----:B------:R-:W-:Y:S01]  /*4880*/  FMUL R74, R74, R7 ;  /* 0x000000074a4a7220 */ /* 0x000fe20000400000 */
[----:B------:R-:W-:Y:S01]  /*4890*/  F2FP.SATFINITE.E4M3.F32.PACK_AB_MERGE_C R77, RZ, R77, RZ ;  /* 0x0000004dff4d723e */ /* 0x000fe200048070ff */
[-C--:B------:R-:W-:Y:S01]  /*48a0*/  FMUL R72, R72, R7.reuse ;  /* 0x0000000748487220 */ /* 0x080fe20000400000 */
[----:B------:R-:W-:Y:S01]  /*48b0*/  ISETP.LT.OR P0, PT, R27, 0x9, !P0 ;  /* 0x000000091b00780c */ /* 0x000fe20004701670 */
[----:B------:R-:W-:Y:S01]  /*48c0*/  @!P1 STG.E.U8 desc[UR16][R8.64], R79 ;  /* 0x0000004f08009986 */ /* 0x000fe2000c101110 */
[C---:B------:R-:W-:Y:S01]  /*48d0*/  ISETP.GE.AND P1, PT, R28.reuse, 0x9, PT ;  /* 0x000000091c00780c */ /* 0x040fe20003f26270 */
[----:B------:R-:W-:Y:S01]  /*48e0*/  FMUL R69, R69, R7 ;  /* 0x0000000745457220 */ /* 0x000fe20000400000 */
[----:B------:R-:W-:Y:S01]  /*48f0*/  F2FP.SATFINITE.E4M3.F32.PACK_AB_MERGE_C R75, RZ, R75, RZ ;  /* 0x0000004bff4b723e */ /* 0x000fe200048070ff */
[----:B------:R0:W-:Y:S01]  /*4900*/  @!P2 STG.E.U8 desc[UR16][R8.64+0x1], R15 ;  /* 0x0000010f0800a986 */ /* 0x0001e2000c101110 */
[----:B------:R-:W-:Y:S01]  /*4910*/  ISETP.GE.AND P2, PT, R28, 0xa, PT ;  /* 0x0000000a1c00780c */ /* 0x000fe20003f46270 */
[-C--:B------:R-:W-:Y:S01]  /*4920*/  FMUL R70, R70, R7.reuse ;  /* 0x0000000746467220 */ /* 0x080fe20000400000 */
[----:B------:R-:W-:Y:S01]  /*4930*/  F2FP.SATFINITE.E4M3.F32.PACK_AB_MERGE_C R25, RZ, R76, RZ ;  /* 0x0000004cff19723e */ /* 0x000fe200048070ff */
[----:B------:R-:W-:Y:S01]  /*4940*/  @!P3 STG.E.U8 desc[UR16][R10.64], R77 ;  /* 0x0000004d0a00b986 */ /* 0x000fe2000c101110 */
[C---:B------:R-:W-:Y:S01]  /*4950*/  ISETP.LT.OR P3, PT, R27.reuse, 0x1, !P1 ;  /* 0x000000011b00780c */ /* 0x040fe20004f61670 */
[-C--:B------:R-:W-:Y:S01]  /*4960*/  FMUL R68, R68, R7.reuse ;  /* 0x0000000744447220 */ /* 0x080fe20000400000 */
[----:B------:R-:W-:Y:S01]  /*4970*/  ISETP.LT.OR P5, PT, R27, 0x1, !P2 ;  /* 0x000000011b00780c */ /* 0x000fe200057a1670 */
[-C--:B------:R-:W-:Y:S01]  /*4980*/  FMUL R67, R67, R7.reuse ;  /* 0x0000000743437220 */ /* 0x080fe20000400000 */
[----:B------:R-:W-:Y:S01]  /*4990*/  ISETP.LT.OR P1, PT, R27, 0x9, !P1 ;  /* 0x000000091b00780c */ /* 0x000fe20004f21670 */
[-C--:B------:R-:W-:Y:S01]  /*49a0*/  FMUL R65, R65, R7.reuse ;  /* 0x0000000741417220 */ /* 0x080fe20000400000 */
[----:B------:R-:W-:Y:S01]  /*49b0*/  F2FP.SATFINITE.E4M3.F32.PACK_AB_MERGE_C R29, RZ, R74, RZ ;  /* 0x0000004aff1d723e */ /* 0x000fe200048070ff */
[-C--:B------:R-:W-:Y:S01]  /*49c0*/  FMUL R66, R66, R7.reuse ;  /* 0x0000000742427220 */ /* 0x080fe20000400000 */
[----:B0-----:R-:W-:Y:S01]  /*49d0*/  F2FP.SATFINITE.E4M3.F32.PACK_AB_MERGE_C R15, RZ, R78, RZ ;  /* 0x0000004eff0f723e */ /* 0x001fe200048070ff */
[-C--:B------:R-:W-:Y:S01]  /*49e0*/  FMUL R64, R64, R7.reuse ;  /* 0x0000000740407220 */ /* 0x080fe20000400000 */
[----:B------:R-:W-:Y:S01]  /*49f0*/  ISETP.LT.OR P2, PT, R27, 0x9, !P2 ;  /* 0x000000091b00780c */ /* 0x000fe20005741670 */
[-C--:B------:R-:W-:Y:S01]  /*4a00*/  FMUL R63, R63, R7.reuse ;  /* 0x000000073f3f7220 */ /* 0x080fe20000400000 */
[----:B------:R-:W-:Y:S01]  /*4a10*/  F2FP.SATFINITE.E4M3.F32.PACK_AB_MERGE_C R31, RZ, R72, RZ ;  /* 0x00000048ff1f723e */ /* 0x000fe200048070ff */
[----:B------:R0:W-:Y:S01]  /*4a20*/  @!P0 STG.E.U8 desc[UR16][R10.64+0x1], R15 ;  /* 0x0000010f0a008986 */ /* 0x0001e2000c101110 */
[C---:B------:R-:W-:Y:S01]  /*4a30*/  ISETP.GE.AND P0, PT, R28.reuse, 0x11, PT ;  /* 0x000000111c00780c */ /* 0x040fe20003f06270 */
[----:B------:R-:W-:Y:S01]  /*4a40*/  FMUL R61, R61, R7 ;  /* 0x000000073d3d7220 */ /* 0x000fe20000400000 */
[----:B------:R-:W-:Y:S01]  /*4a50*/  F2FP.SATFINITE.E4M3.F32.PACK_AB_MERGE_C R69, RZ, R69, RZ ;  /* 0x00000045ff45723e */ /* 0x000fe200048070ff */
[----:B------:R-:W-:Y:S01]  /*4a60*/  @!P3 STG.E.U8 desc[UR16][R8.64+0x8], R75 ;  /* 0x0000084b0800b986 */ /* 0x000fe2000c101110 */
[----:B------:R-:W-:Y:S01]  /*4a70*/  ISETP.GE.AND P3, PT, R28, 0x12, PT ;  /* 0x000000121c00780c */ /* 0x000fe20003f66270 */
[----:B------:R-:W-:Y:S01]  /*4a80*/  FMUL R62, R62, R7 ;  /* 0x000000073e3e7220 */ /* 0x000fe20000400000 */
[----:B------:R-:W-:Y:S01]  /*4a90*/  F2FP.SATFINITE.E4M3.F32.PACK_AB_MERGE_C R67, RZ, R67, RZ ;  /* 0x00000043ff43723e */ /* 0x000fe200048070ff */
[----:B------:R1:W-:Y:S01]  /*4aa0*/  @!P5 STG.E.U8 desc[UR16][R8.64+0x9], R25 ;  /* 0x000009190800d986 */ /* 0x0003e2000c101110 */
[----:B------:R-:W-:Y:S01]  /*4ab0*/  ISETP.LT.OR P5, PT, R27, 0x1, !P3 ;  /* 0x000000011b00780c */ /* 0x000fe20005fa1670 */
[-C--:B------:R-:W-:Y:S01]  /*4ac0*/  FMUL R59, R59, R7.reuse ;  /* 0x000000073b3b7220 */ /* 0x080fe20000400000 */
[C---:B------:R-:W-:Y:S01]  /*4ad0*/  ISETP.LT.OR P3, PT, R27.reuse, 0x9, !P3 ;  /* 0x000000091b00780c */ /* 0x040fe20005f61670 */
[----:B------:R-:W-:Y:S01]  /*4ae0*/  @!P1 STG.E.U8 desc[UR16][R10.64+0x8], R29 ;  /* 0x0000081d0a009986 */ /* 0x000fe2000c101110 */
[----:B------:R-:W-:Y:S01]  /*4af0*/  ISETP.LT.OR P1, PT, R27, 0x1, !P0 ;  /* 0x000000011b00780c */ /* 0x000fe20004721670 */
[-C--:B------:R-:W-:Y:S01]  /*4b00*/  FMUL R60, R60, R7.reuse ;  /* 0x000000073c3c7220 */ /* 0x080fe20000400000 */
[----:B0-----:R-:W-:Y:S01]  /*4b10*/  F2FP.SATFINITE.E4M3.F32.PACK_AB_MERGE_C R15, RZ, R70, RZ ;  /* 0x00000046ff0f723e */ /* 0x001fe200048070ff */
[----:B------:R-:W-:Y:S01]  /*4b20*/  @!P2 STG.E.U8 desc[UR16][R10.64+0x9], R31 ;  /* 0x0000091f0a00a986 */ /* 0x000fe2000c101110 */
[----:B------:R-:W-:Y:S01]  /*4b30*/  ISETP.GE.AND P2, PT, R28, 0x19, PT ;  /* 0x000000191c00780c */ /* 0x000fe20003f46270 */
[-C--:B------:R-:W-:Y:S01]  /*4b40*/  FMUL R57, R57, R7.reuse ;  /* 0x0000000739397220 */ /* 0x080fe20000400000 */
[C---:B------:R-:W-:Y:S01]  /*4b50*/  ISETP.LT.OR P0, PT, R27.reuse, 0x9, !P0 ;  /* 0x000000091b00780c */ /* 0x040fe20004701670 */
[-C--:B------:R-:W-:Y:S01]  /*4b60*/  FMUL R58, R58, R7.reuse ;  /* 0x000000073a3a7220 */ /* 0x080fe20000400000 */
[----:B------:R-:W-:Y:S01]  /*4b70*/  ISETP.LT.OR P6, PT, R27, 0x1, !P2 ;  /* 0x000000011b00780c */ /* 0x000fe200057c1670 */
[----:B------:R0:W-:Y:S01]  /*4b80*/  @!P5 STG.E.U8 desc[UR16][R8.64+0x11], R15 ;  /* 0x0000110f0800d986 */ /* 0x0001e2000c101110 */
[----:B-1----:R-:W-:Y:S01]  /*4b90*/  F2FP.SATFINITE.E4M3.F32.PACK_AB_MERGE_C R25, RZ, R68, RZ ;  /* 0x00000044ff19723e */ /* 0x002fe200048070ff */
[----:B------:R-:W-:Y:S01]  /*4ba0*/  FMUL R56, R56, R7 ;  /* 0x0000000738387220 */ /* 0x000fe20000400000 */
[----:B------:R-:W-:Y:S01]  /*4bb0*/  F2FP.SATFINITE.E4M3.F32.PACK_AB_MERGE_C R65, RZ, R65, RZ ;  /* 0x00000041ff41723e */ /* 0x000fe200048070ff */
[----:B------:R-:W-:Y:S01]  /*4bc0*/  @!P1 STG.E.U8 desc[UR16][R8.64+0x10], R69 ;  /* 0x0000104508009986 */ /* 0x000fe2000c101110 */
[----:B------:R-:W-:Y:S01]  /*4bd0*/  ISETP.GE.AND P1, PT, R28, 0x1a, PT ;  /* 0x0000001a1c00780c */ /* 0x000fe20003f26270 */
[-C--:B------:R-:W-:Y:S01]  /*4be0*/  FMUL R23, R23, R7.reuse ;  /* 0x0000000717177220 */ /* 0x080fe20000400000 */
[C---:B------:R-:W-:Y:S01]  /*4bf0*/  ISETP.LT.OR P2, PT, R27.reuse, 0x9, !P2 ;  /* 0x000000091b00780c */ /* 0x040fe20005741670 */
[----:B------:R1:W-:Y:S01]  /*4c00*/  @!P3 STG.E.U8 desc[UR16][R10.64+0x11], R25 ;  /* 0x000011190a00b986 */ /* 0x0003e2000c101110 */
[----:B------:R-:W-:Y:S01]  /*4c10*/  ISETP.LT.OR P5, PT, R27, 0x1, !P1 ;  /* 0x000000011b00780c */ /* 0x000fe20004fa1670 */
[-C--:B------:R-:W-:Y:S01]  /*4c20*/  FMUL R21, R21, R7.reuse ;  /* 0x0000000715157220 */ /* 0x080fe20000400000 */
[----:B------:R-:W-:Y:S01]  /*4c30*/  ISETP.LT.OR P3, PT, R27, 0x9, !P1 ;  /* 0x000000091b00780c */ /* 0x000fe20004f61670 */
[----:B------:R-:W-:Y:S01]  /*4c40*/  @!P0 STG.E.U8 desc[UR16][R10.64+0x10], R67 ;  /* 0x000010430a008986 */ /* 0x000fe2000c101110 */
[----:B0-----:R-:W-:Y:S01]  /*4c50*/  F2FP.SATFINITE.E4M3.F32.PACK_AB_MERGE_C R15, RZ, R66, RZ ;  /* 0x00000042ff0f723e */ /* 0x001fe200048070ff */
[-C--:B------:R-:W-:Y:S01]  /*4c60*/  FMUL R22, R22, R7.reuse ;  /* 0x0000000716167220 */ /* 0x080fe20000400000 */
[C---:B------:R-:W-:Y:S01]  /*4c70*/  ISETP.GE.AND P0, PT, R28.reuse, 0x21, PT ;  /* 0x000000211c00780c */ /* 0x040fe20003f06270 */
[----:B------:R-:W-:Y:S01]  /*4c80*/  @!P6 STG.E.U8 desc[UR16][R8.64+0x18], R65 ;  /* 0x000018410800e986 */ /* 0x000fe2000c101110 */
[----:B------:R-:W-:Y:S01]  /*4c90*/  ISETP.GE.AND P1, PT, R28, 0x22, PT ;  /* 0x000000221c00780c */ /* 0x000fe20003f26270 */
[-C--:B------:R-:W-:Y:S01]  /*4ca0*/  FMUL R19, R19, R7.reuse ;  /* 0x0000000713137220 */ /* 0x080fe20000400000 */
[C---:B------:R-:W-:Y:S01]  /*4cb0*/  ISETP.LT.OR P6, PT, R27.reuse, 0x1, !P0 ;  /* 0x000000011b00780c */ /* 0x040fe200047c1670 */
[-C--:B------:R-:W-:Y:S01]  /*4cc0*/  FMUL R20, R20, R7.reuse ;  /* 0x0000000714147220 */ /* 0x080fe20000400000 */
[----:B-1----:R-:W-:Y:S01]  /*4cd0*/  F2FP.SATFINITE.E4M3.F32.PACK_AB_MERGE_C R25, RZ, R64, RZ ;  /* 0x00000040ff19723e */ /* 0x002fe200048070ff */
[----:B------:R0:W-:Y:S01]  /*4ce0*/  @!P5 STG.E.U8 desc[UR16][R8.64+0x19], R15 ;  /* 0x0000190f0800d986 */ /* 0x0001e2000c101110 */
[----:B------:R-:W-:Y:S01]  /*4cf0*/  ISETP.LT.OR P5, PT, R27, 0x1, !P1 ;  /* 0x000000011b00780c */ /* 0x000fe20004fa1670 */
[----:B------:R-:W-:Y:S01]  /*4d00*/  FMUL R17, R17, R7 ;  /* 0x0000000711117220 */ /* 0x000fe20000400000 */
[----:B------:R-:W-:Y:S01]  /*4d10*/  F2FP.SATFINITE.E4M3.F32.PACK_AB_MERGE_C R63, RZ, R63, RZ ;  /* 0x0000003fff3f723e */ /* 0x000fe200048070ff */
[----:B------:R1:W-:Y:S01]  /*4d20*/  @!P3 STG.E.U8 desc[UR16][R10.64+0x19], R25 ;  /* 0x000019190a00b986 */ /* 0x0003e2000c101110 */
[----:B------:R-:W-:Y:S01]  /*4d30*/  F2FP.SATFINITE.E4M3.F32.PACK_AB_MERGE_C R61, RZ, R61, RZ ;  /* 0x0000003dff3d723e */ /* 0x000fe200048070ff */
[-C--:B------:R-:W-:Y:S01]  /*4d40*/  FMUL R18, R18, R7.reuse ;  /* 0x0000000712127220 */ /* 0x080fe20000400000 */
[----:B------:R-:W-:Y:S01]  /*4d50*/  F2FP.SATFINITE.E4M3.F32.PACK_AB_MERGE_C R29, RZ, R62, RZ ;  /* 0x0000003eff1d723e */ /* 0x000fe200048070ff */
[----:B------:R-:W-:Y:S01]  /*4d60*/  @!P2 STG.E.U8 desc[UR16][R10.64+0x18], R63 ;  /* 0x0000183f0a00a986 */ /* 0x000fe2000c101110 */
[----:B------:R-:W-:Y:S01]  /*4d70*/  ISETP.LT.OR P3, PT, R27, 0x9, !P1 ;  /* 0x000000091b00780c */ /* 0x000fe20004f61670 */
[-C--:B------:R-:W-:Y:S01]  /*4d80*/  FMUL R13, R13, R7.reuse ;  /* 0x000000070d0d7220 */ /* 0x080fe20000400000 */
[----:B------:R-:W-:Y:S01]  /*4d90*/  ISETP.GE.AND P2, PT, R28, 0x29, PT ;  /* 0x000000291c00780c */ /* 0x000fe20003f46270 */
[----:B------:R-:W-:Y:S01]  /*4da0*/  @!P6 STG.E.U8 desc[UR16][R8.64+0x20], R61 ;  /* 0x0000203d0800e986 */ /* 0x000fe2000c101110 */
[C---:B------:R-:W-:Y:S01]  /*4db0*/  ISETP.LT.OR P0, PT, R27.reuse, 0x9, !P0 ;  /* 0x000000091b00780c */ /* 0x040fe20004701670 */
[----:B------:R-:W-:Y:S01]  /*4dc0*/  FMUL R16, R16, R7 ;  /* 0x0000000710107220 */ /* 0x000fe20000400000 */
[----:B------:R-:W-:Y:S01]  /*4dd0*/  ISETP.GE.AND P1, PT, R28, 0x2a, PT ;  /* 0x0000002a1c00780c */ /* 0x000fe20003f26270 */
[----:B------:R-:W-:Y:S01]  /*4de0*/  @!P5 STG.E.U8 desc[UR16][R8.64+0x21], R29 ;  /* 0x0000211d0800d986 */ /* 0x000fe2000c101110 */
[----:B------:R-:W-:-:S02]  /*4df0*/  ISETP.LT.OR P6, PT, R27, 0x1, !P2 ;  /* 0x000000011b00780c */ /* 0x000fc400057c1670 */
[C---:B------:R-:W-:Y:S02]  /*4e00*/  ISETP.LT.OR P5, PT, R27.reuse, 0x1, !P1 ;  /* 0x000000011b00780c */ /* 0x040fe40004fa1670 */
[----:B------:R-:W-:Y:S02]  /*4e10*/  F2FP.SATFINITE.E4M3.F32.PACK_AB_MERGE_C R59, RZ, R59, RZ ;  /* 0x0000003bff3b723e */ /* 0x000fe400048070ff */
[----:B0-----:R-:W-:Y:S02]  /*4e20*/  F2FP.SATFINITE.E4M3.F32.PACK_AB_MERGE_C R15, RZ, R60, RZ ;  /* 0x0000003cff0f723e */ /* 0x001fe400048070ff */
[----:B------:R-:W-:Y:S01]  /*4e30*/  F2FP.SATFINITE.E4M3.F32.PACK_AB_MERGE_C R57, RZ, R57, RZ ;  /* 0x00000039ff39723e */ /* 0x000fe200048070ff */
[----:B------:R-:W-:Y:S01]  /*4e40*/  @!P0 STG.E.U8 desc[UR16][R10.64+0x20], R59 ;  /* 0x0000203b0a008986 */ /* 0x000fe2000c101110 */
[----:B-1----:R-:W-:Y:S02]  /*4e50*/  F2FP.SATFINITE.E4M3.F32.PACK_AB_MERGE_C R25, RZ, R58, RZ ;  /* 0x0000003aff19723e */ /* 0x002fe400048070ff */
[C---:B------:R-:W-:Y:S01]  /*4e60*/  ISETP.LT.OR P1, PT, R27.reuse, 0x9, !P1 ;  /* 0x000000091b00780c */ /* 0x040fe20004f21670 */
[----:B------:R0:W-:Y:S01]  /*4e70*/  @!P3 STG.E.U8 desc[UR16][R10.64+0x21], R15 ;  /* 0x0000210f0a00b986 */ /* 0x0001e2000c101110 */
[----:B------:R-:W-:-:S02]  /*4e80*/  ISETP.LT.OR P2, PT, R27, 0x9, !P2 ;  /* 0x000000091b00780c */ /* 0x000fc40005741670 */
[C---:B------:R-:W-:Y:S01]  /*4e90*/  ISETP.GE.AND P3, PT, R28.reuse, 0x31, PT ;  /* 0x000000311c00780c */ /* 0x040fe20003f66270 */
[----:B------:R-:W-:Y:S01]  /*4ea0*/  @!P6 STG.E.U8 desc[UR16][R8.64+0x28], R57 ;  /* 0x000028390800e986 */ /* 0x000fe2000c101110 */
[----:B------:R-:W-:Y:S02]  /*4eb0*/  ISETP.GE.AND P0, PT, R28, 0x32, PT ;  /* 0x000000321c00780c */ /* 0x000fe40003f06270 */
[----:B------:R-:W-:Y:S01]  /*4ec0*/  F2FP.SATFINITE.E4M3.F32.PACK_AB_MERGE_C R23, RZ, R23, RZ ;  /* 0x00000017ff17723e */ /* 0x000fe200048070ff */
[----:B------:R1:W-:Y:S01]  /*4ed0*/  @!P5 STG.E.U8 desc[UR16][R8.64+0x29], R25 ;  /* 0x000029190800d986 */ /* 0x0003e2000c101110 */
[C---:B------:R-:W-:Y:S02]  /*4ee0*/  ISETP.LT.OR P5, PT, R27.reuse, 0x1, !P3 ;  /* 0x000000011b00780c */ /* 0x040fe40005fa1670 */
[----:B------:R-:W-:Y:S02]  /*4ef0*/  ISETP.LT.OR P6, PT, R27, 0x1, !P0 ;  /* 0x000000011b00780c */ /* 0x000fe400047c1670 */
[----:B0-----:R-:W-:Y:S01]  /*4f00*/  F2FP.SATFINITE.E4M3.F32.PACK_AB_MERGE_C R15, RZ, R56, RZ ;  /* 0x00000038ff0f723e */ /* 0x001fe200048070ff */
[----:B------:R-:W-:Y:S01]  /*4f10*/  @!P2 STG.E.U8 desc[UR16][R10.64+0x28], R23 ;  /* 0x000028170a00a986 */ /* 0x000fe2000c101110 */
[----:B------:R-:W-:-:S02]  /*4f20*/  F2FP.SATFINITE.E4M3.F32.PACK_AB_MERGE_C R21, RZ, R21, RZ ;  /* 0x00000015ff15723e */ /* 0x000fc400048070ff */
[C---:B------:R-:W-:Y:S01]  /*4f30*/  ISETP.GE.AND P2, PT, R28.reuse, 0x3a, PT ;  /* 0x0000003a1c00780c */ /* 0x040fe20003f46270 */
[----:B------:R0:W-:Y:S01]  /*4f40*/  @!P1 STG.E.U8 desc[UR16][R10.64+0x29], R15 ;  /* 0x0000290f0a009986 */ /* 0x0001e2000c101110 */
[C---:B------:R-:W-:Y:S02]  /*4f50*/  ISETP.LT.OR P1, PT, R27.reuse, 0x9, !P3 ;  /* 0x000000091b00780c */ /* 0x040fe40005f21670 */
[----:B-1----:R-:W-:Y:S01]  /*4f60*/  F2FP.SATFINITE.E4M3.F32.PACK_AB_MERGE_C R25, RZ, R22, RZ ;  /* 0x00000016ff19723e */ /* 0x002fe200048070ff */
[----:B------:R1:W-:Y:S01]  /*4f70*/  @!P5 STG.E.U8 desc[UR16][R8.64+0x30], R21 ;  /* 0x000030150800d986 */ /* 0x0003e2000c101110 */
[----:B------:R-:W-:Y:S02]  /*4f80*/  ISETP.GE.AND P3, PT, R28, 0x39, PT ;  /* 0x000000391c00780c */ /* 0x000fe40003f66270 */
[C---:B------:R-:W-:Y:S01]  /*4f90*/  ISETP.LT.OR P0, PT, R27.reuse, 0x9, !P0 ;  /* 0x000000091b00780c */ /* 0x040fe20004701670 */
[----:B------:R2:W-:Y:S01]  /*4fa0*/  @!P6 STG.E.U8 desc[UR16][R8.64+0x31], R25 ;  /* 0x000031190800e986 */ /* 0x0005e2000c101110 */
[----:B------:R-:W-:-:S02]  /*4fb0*/  ISETP.LT.OR P5, PT, R27, 0x1, !P3 ;  /* 0x000000011b00780c */ /* 0x000fc40005fa1670 */
[C---:B------:R-:W-:Y:S02]  /*4fc0*/  ISETP.LT.OR P6, PT, R27.reuse, 0x1, !P2 ;  /* 0x000000011b00780c */ /* 0x040fe400057c1670 */
[C---:B------:R-:W-:Y:S02]  /*4fd0*/  ISETP.LT.OR P3, PT, R27.reuse, 0x9, !P3 ;  /* 0x000000091b00780c */ /* 0x040fe40005f61670 */
[----:B------:R-:W-:Y:S02]  /*4fe0*/  ISETP.LT.OR P2, PT, R27, 0x9, !P2 ;  /* 0x000000091b00780c */ /* 0x000fe40005741670 */
[----:B------:R-:W-:Y:S02]  /*4ff0*/  F2FP.SATFINITE.E4M3.F32.PACK_AB_MERGE_C R19, RZ, R19, RZ ;  /* 0x00000013ff13723e */ /* 0x000fe400048070ff */
[----:B0-----:R-:W-:Y:S02]  /*5000*/  F2FP.SATFINITE.E4M3.F32.PACK_AB_MERGE_C R15, RZ, R20, RZ ;  /* 0x00000014ff0f723e */ /* 0x001fe400048070ff */
[----:B------:R-:W-:Y:S01]  /*5010*/  F2FP.SATFINITE.E4M3.F32.PACK_AB_MERGE_C R17, RZ, R17, RZ ;  /* 0x00000011ff11723e */ /* 0x000fe200048070ff */
[----:B------:R2:W-:Y:S01]  /*5020*/  @!P1 STG.E.U8 desc[UR16][R10.64+0x30], R19 ;  /* 0x000030130a009986 */ /* 0x0005e2000c101110 */
[----:B-1----:R-:W-:-:S02]  /*5030*/  F2FP.SATFINITE.E4M3.F32.PACK_AB_MERGE_C R21, RZ, R18, RZ ;  /* 0x00000012ff15723e */ /* 0x002fc400048070ff */
[----:B------:R-:W-:Y:S01]  /*5040*/  F2FP.SATFINITE.E4M3.F32.PACK_AB_MERGE_C R13, RZ, R13, RZ ;  /* 0x0000000dff0d723e */ /* 0x000fe200048070ff */
[----:B------:R2:W-:Y:S01]  /*5050*/  @!P0 STG.E.U8 desc[UR16][R10.64+0x31], R15 ;  /* 0x0000310f0a008986 */ /* 0x0005e2000c101110 */
[----:B------:R-:W-:-:S03]  /*5060*/  F2FP.SATFINITE.E4M3.F32.PACK_AB_MERGE_C R23, RZ, R16, RZ ;  /* 0x00000010ff17723e */ /* 0x000fc600048070ff */
[----:B------:R2:W-:Y:S04]  /*5070*/  @!P5 STG.E.U8 desc[UR16][R8.64+0x38], R17 ;  /* 0x000038110800d986 */ /* 0x0005e8000c101110 */
[----:B------:R2:W-:Y:S04]  /*5080*/  @!P6 STG.E.U8 desc[UR16][R8.64+0x39], R21 ;  /* 0x000039150800e986 */ /* 0x0005e8000c101110 */
[----:B------:R2:W-:Y:S04]  /*5090*/  @!P3 STG.E.U8 desc[UR16][R10.64+0x38], R13 ;  /* 0x0000380d0a00b986 */ /* 0x0005e8000c101110 */
[----:B------:R2:W-:Y:S02]  /*50a0*/  @!P2 STG.E.U8 desc[UR16][R10.64+0x39], R23 ;  /* 0x000039170a00a986 */ /* 0x0005e4000c101110 */
.L_x_104:
[----:B------:R-:W-:Y:S05]  /*50b0*/  BSYNC B0 ;  /* 0x0000000000007941 */ /* 0x000fea0003800000 */
.L_x_38:
[----:B------:R-:W-:Y:S01]  /*50c0*/  ULDC UR6, c[0x0][0xc] ;  /* 0x0000030000067ab9 */ /* 0x000fe20000000800 */
[----:B------:R-:W-:Y:S01]  /*50d0*/  ULDC UR7, c[0x0][0x10] ;  /* 0x0000040000077ab9 */ /* 0x000fe20000000800 */
[----:B0-23--:R-:W0:Y:S01]  /*50e0*/  LDC R9, c[0x0][0x14] ;  /* 0x00000500ff097b82 */ /* 0x00de220000000800 */
[----:B------:R-:W-:Y:S01]  /*50f0*/  UIMAD.WIDE.U32 UR6, UR6, UR7, URZ ;  /* 0x00000007060672a5 */ /* 0x000fe2000f8e003f */
[----:B-----5:R-:W-:Y:S01]  /*5100*/  PRMT R8, RZ, 0x7610, R8 ;  /* 0x00007610ff087816 */ /* 0x020fe20000000008 */
[----:B------:R-:W-:Y:S02]  /*5110*/  IMAD.MOV.U32 R15, RZ, RZ, -0x1 ;  /* 0xffffffffff0f7424 */ /* 0x000fe400078e00ff */
[----:B------:R-:W-:Y:S02]  /*5120*/  IMAD.MOV.U32 R73, RZ, RZ, -0x1 ;  /* 0xffffffffff497424 */ /* 0x000fe400078e00ff */
[----:B0-----:R-:W-:-:S04]  /*5130*/  IMAD.WIDE.U32 R4, R9, UR6, R4 ;  /* 0x0000000609047c25 */ /* 0x001fc8000f8e0004 */
[----:B------:R-:W-:Y:S01]  /*5140*/  IMAD R9, R9, UR7, RZ ;  /* 0x0000000709097c24 */ /* 0x000fe2000f8e02ff */
[----:B------:R-:W-:Y:S02]  /*5150*/  ULDC.64 UR6, c[0x0][0x650] ;  /* 0x0001940000067ab9 */ /* 0x000fe40000000a00 */
[----:B------:R-:W-:Y:S01]  /*5160*/  ISETP.GE.U32.AND P0, PT, R4, UR6, PT ;  /* 0x0000000604007c0c */ /* 0x000fe2000bf06070 */
[----:B------:R-:W-:-:S05]  /*5170*/  IMAD.IADD R5, R5, 0x1, R9 ;  /* 0x0000000105057824 */ /* 0x000fca00078e0209 */
[----:B------:R-:W-:-:S13]  /*5180*/  ISETP.GE.U32.AND.EX P0, PT, R5, UR7, PT, P0 ;  /* 0x0000000705007c0c */ /* 0x000fda000bf06100 */
[----:B------:R-:W-:Y:S05]  /*5190*/  @P0 BRA `(.L_x_105) ;  /* 0x0000000400600947 */ /* 0x000fea0003800000 */
[----:B------:R-:W0:Y:S01]  /*51a0*/  S2R R22, SR_CTAID.X ;  /* 0x0000000000167919 */ /* 0x000e220000002500 */
[----:B------:R-:W2:Y:S01]  /*51b0*/  LDC.64 R16, c[0x0][0x628] ;  /* 0x00018a00ff107b82 */ /* 0x000ea20000000a00 */
[----:B------:R-:W-:Y:S01]  /*51c0*/  ULDC UR6, c[0x0][0x150] ;  /* 0x0000540000067ab9 */ /* 0x000fe20000000800 */
[----:B------:R-:W-:Y:S01]  /*51d0*/  IMAD.MOV.U32 R14, RZ, RZ, R4 ;  /* 0x000000ffff0e7224 */ /* 0x000fe200078e0004 */
[----:B-1--4-:R-:W1:Y:S01]  /*51e0*/  S2R R24, SR_CTAID.Y ;  /* 0x0000000000187919 */ /* 0x012e620000002600 */
[----:B------:R-:W-:-:S04]  /*51f0*/  IMAD.MOV.U32 R15, RZ, RZ, R5 ;  /* 0x000000ffff0f7224 */ /* 0x000fc800078e0005 */
[----:B------:R-:W3:Y:S08]  /*5200*/  LDC R25, c[0x0][0x144] ;  /* 0x00005100ff197b82 */ /* 0x000ef00000000800 */
[----:B------:R-:W4:Y:S08]  /*5210*/  LDC R18, c[0x0][0x630] ;  /* 0x00018c00ff127b82 */ /* 0x000f300000000800 */
[----:B------:R-:W1:Y:S01]  /*5220*/  LDC.64 R20, c[0x0][0x620] ;  /* 0x00018800ff147b82 */ /* 0x000e620000000a00 */
[----:B--2---:R-:W-:-:S04]  /*5230*/  ISETP.NE.U32.AND P0, PT, R16, RZ, PT ;  /* 0x000000ff1000720c */ /* 0x004fc80003f05070 */
[----:B------:R-:W-:Y:S02]  /*5240*/  ISETP.NE.AND.EX P0, PT, R17, RZ, PT, P0 ;  /* 0x000000ff1100720c */ /* 0x000fe40003f05300 */
[----:B0-----:R-:W-:-:S05]  /*5250*/  I2FP.F32.U32 R8, R22 ;  /* 0x0000001600087245 */ /* 0x001fca0000201000 */
[----:B------:R-:W-:-:S04]  /*5260*/  FMUL R8, R8, UR6 ;  /* 0x0000000608087c20 */ /* 0x000fc80008400000 */
[----:B------:R0:W2:Y:S02]  /*5270*/  F2I.U32.TRUNC.NTZ R23, R8 ;  /* 0x0000000800177305 */ /* 0x0000a4000020f000 */
[----:B---34-:R-:W-:Y:S05]  /*5280*/  @!P0 BRA `(.L_x_106) ;  /* 0x0000000000288947 */ /* 0x018fea0003800000 */
[----:B------:R-:W3:Y:S02]  /*5290*/  LDC R9, c[0x0][0x634] ;  /* 0x00018d00ff097b82 */ /* 0x000ee40000000800 */
[----:B---3--:R-:W-:-:S05]  /*52a0*/  IADD3 R13, P0, R4, R9, RZ ;  /* 0x00000009040d7210 */ /* 0x008fca0007f1e0ff */
[----:B------:R-:W-:-:S04]  /*52b0*/  IMAD.X R19, RZ, RZ, R5, P0 ;  /* 0x000000ffff137224 */ /* 0x000fc800000e0605 */
[----:B0-----:R-:W-:-:S04]  /*52c0*/  IMAD.WIDE.U32 R8, R19, R16, RZ ;  /* 0x0000001013087225 */ /* 0x001fc800078e00ff */
[----:B------:R-:W-:-:S04]  /*52d0*/  IMAD.WIDE.U32 R10, P0, R13, R17, R8 ;  /* 0x000000110d0a7225 */ /* 0x000fc80007800008 */
[----:B------:R-:W-:-:S04]  /*52e0*/  IMAD.WIDE.U32 R8, R13, R16, RZ ;  /* 0x000000100d087225 */ /* 0x000fc800078e00ff */
[----:B------:R-:W-:Y:S01]  /*52f0*/  IMAD.X R15, RZ, RZ, RZ, P0 ;  /* 0x000000ffff0f7224 */ /* 0x000fe200000e06ff */
[----:B------:R-:W-:Y:S01]  /*5300*/  IADD3 RZ, P0, R9, R10, RZ ;  /* 0x0000000a09ff7210 */ /* 0x000fe20007f1e0ff */
[----:B------:R-:W-:-:S04]  /*5310*/  IMAD.MOV.U32 R14, RZ, RZ, R11 ;  /* 0x000000ffff0e7224 */ /* 0x000fc800078e000b */
[----:B------:R-:W-:-:S08]  /*5320*/  IMAD.WIDE.U32.X R14, R19, R17, R14, P0 ;  /* 0x00000011130e7225 */ /* 0x000fd000000e040e */
.L_x_106:
[----:B------:R-:W3:Y:S01]  /*5330*/  LDC.64 R30, c[0x0][0x640] ;  /* 0x00019000ff1e7b82 */ /* 0x000ee20000000a00 */
[-C--:B------:R-:W-:Y:S01]  /*5340*/  SHF.R.U64 R73, R14, R18.reuse, R15 ;  /* 0x000000120e497219 */ /* 0x080fe2000000120f */
[----:B--2---:R-:W-:Y:S01]  /*5350*/  IMAD.MOV R23, RZ, RZ, -R23 ;  /* 0x000000ffff177224 */ /* 0x004fe200078e0a17 */
[----:B0-----:R-:W-:Y:S01]  /*5360*/  SHF.R.U32.HI R8, RZ, R18, R15 ;  /* 0x00000012ff087219 */ /* 0x001fe2000001160f */
[----:B------:R-:W-:Y:S01]  /*5370*/  ULDC UR6, c[0x0][0x154] ;  /* 0x0000550000067ab9 */ /* 0x000fe20000000800 */
[----:B------:R-:W-:Y:S01]  /*5380*/  IADD3 R11, P0, RZ, -R73, RZ ;  /* 0x80000049ff0b7210 */ /* 0x000fe20007f1e0ff */
[----:B------:R-:W-:Y:S02]  /*5390*/  IMAD R23, R25, R23, R22 ;  /* 0x0000001719177224 */ /* 0x000fe400078e0216 */
[----:B------:R-:W0:Y:S01]  /*53a0*/  LDC R14, c[0x0][0x618] ;  /* 0x00018600ff0e7b82 */ /* 0x000e220000000800 */
[----:B------:R-:W-:Y:S02]  /*53b0*/  IMAD.MOV.U32 R13, RZ, RZ, 0x1 ;  /* 0x00000001ff0d7424 */ /* 0x000fe400078e00ff */
[----:B------:R-:W-:-:S04]  /*53c0*/  IMAD.X R9, RZ, RZ, ~R8, P0 ;  /* 0x000000ffff097224 */ /* 0x000fc800000e0e08 */
[-C--:B-1----:R-:W-:Y:S01]  /*53d0*/  IMAD R10, R9, R20.reuse, RZ ;  /* 0x00000014090a7224 */ /* 0x082fe200078e02ff */
[----:B------:R-:W1:Y:S01]  /*53e0*/  LDC R26, c[0x0][0x608] ;  /* 0x00018200ff1a7b82 */ /* 0x000e620000000800 */
[----:B------:R-:W-:-:S04]  /*53f0*/  IMAD.WIDE.U32 R8, R11, R20, R4 ;  /* 0x000000140b087225 */ /* 0x000fc800078e0004 */
[----:B------:R-:W-:Y:S01]  /*5400*/  IMAD R11, R11, R21, R10 ;  /* 0x000000150b0b7224 */ /* 0x000fe200078e020a */
[----:B------:R-:W-:Y:S02]  /*5410*/  I2FP.F32.U32 R10, R24 ;  /* 0x00000018000a7245 */ /* 0x000fe40000201000 */
[----:B------:R-:W2:Y:S01]  /*5420*/  LDC R28, c[0x0][0x658] ;  /* 0x00019600ff1c7b82 */ /* 0x000ea20000000800 */
[----:B------:R-:W-:Y:S01]  /*5430*/  IMAD.IADD R9, R9, 0x1, R11 ;  /* 0x0000000109097824 */ /* 0x000fe200078e020b */
[----:B---3--:R-:W-:Y:S01]  /*5440*/  ISETP.NE.U32.AND P0, PT, R30, RZ, PT ;  /* 0x000000ff1e00720c */ /* 0x008fe20003f05070 */
[----:B------:R-:W-:Y:S01]  /*5450*/  FMUL R10, R10, UR6 ;  /* 0x000000060a0a7c20 */ /* 0x000fe20008400000 */
[----:B------:R-:W-:Y:S02]  /*5460*/  IMAD.MOV.U32 R11, RZ, RZ, -0x1 ;  /* 0xffffffffff0b7424 */ /* 0x000fe400078e00ff */
[----:B------:R-:W-:Y:S01]  /*5470*/  ISETP.NE.AND.EX P0, PT, R31, RZ, PT, P0 ;  /* 0x000000ff1f00720c */ /* 0x000fe20003f05300 */
[----:B------:R3:W4:Y:S01]  /*5480*/  F2I.U32.TRUNC.NTZ R19, R10 ;  /* 0x0000000a00137305 */ /* 0x000722000020f000 */
[----:B------:R-:W3:Y:S01]  /*5490*/  LDC R21, c[0x0][0x148] ;  /* 0x00005200ff157b82 */ /* 0x000ee20000000800 */
[----:B0-----:R-:W-:-:S02]  /*54a0*/  SHF.R.U64 R18, R8, R14, R9 ;  /* 0x0000000e08127219 */ /* 0x001fc40000001209 */
[----:B------:R-:W-:-:S05]  /*54b0*/  SHF.R.U32.HI R9, RZ, R14, R9 ;  /* 0x0000000eff097219 */ /* 0x000fca0000011609 */
[----:B------:R-:W0:Y:S01]  /*54c0*/  LDC R22, c[0x0][0x600] ;  /* 0x00018000ff167b82 */ /* 0x000e220000000800 */
[-CC-:B-1----:R-:W-:Y:S02]  /*54d0*/  SHF.R.U64 R16, R18, R26.reuse, R9.reuse ;  /* 0x0000001a12107219 */ /* 0x182fe40000001209 */
[----:B------:R-:W-:-:S05]  /*54e0*/  SHF.R.U32.HI R9, RZ, R26, R9 ;  /* 0x0000001aff097219 */ /* 0x000fca0000011609 */
[----:B------:R-:W1:Y:S01]  /*54f0*/  LDC R27, c[0x0][0x648] ;  /* 0x00019200ff1b7b82 */ /* 0x000e620000000800 */
[-CC-:B--2---:R-:W-:Y:S02]  /*5500*/  SHF.R.U64 R20, R16, R28.reuse, R9.reuse ;  /* 0x0000001c10147219 */ /* 0x184fe40000001209 */
[-C--:B------:R-:W-:Y:S02]  /*5510*/  SHF.L.U32 R11, R11, R28.reuse, RZ ;  /* 0x0000001c0b0b7219 */ /* 0x080fe400000006ff */
[-C--:B------:R-:W-:Y:S01]  /*5520*/  SHF.R.U32.HI R9, RZ, R28.reuse, R9 ;  /* 0x0000001cff097219 */ /* 0x080fe20000011609 */
[----:B------:R-:W-:Y:S01]  /*5530*/  IMAD.MOV.U32 R8, RZ, RZ, R20 ;  /* 0x000000ffff087224 */ /* 0x000fe200078e0014 */
[----:B------:R-:W-:Y:S01]  /*5540*/  SHF.L.U32 R26, R13, R28, RZ ;  /* 0x0000001c0d1a7219 */ /* 0x000fe200000006ff */
[----:B------:R-:W2:Y:S01]  /*5550*/  LDC R29, c[0x0][0x638] ;  /* 0x00018e00ff1d7b82 */ /* 0x000ea20000000800 */
[----:B------:R-:W-:-:S07]  /*5560*/  LOP3.LUT R25, RZ, R11, RZ, 0x33, !PT ;  /* 0x0000000bff197212 */ /* 0x000fce00078e33ff */
[----:B------:R-:W0:Y:S01]  /*5570*/  LDC R32, c[0x0][0x610] ;  /* 0x00018400ff207b82 */ /* 0x000e220000000800 */
[----:B----4-:R-:W-:Y:S05]  /*5580*/  @!P0 BRA `(.L_x_107) ;  /* 0x0000000000288947 */ /* 0x010fea0003800000 */
[----:B------:R-:W4:Y:S02]  /*5590*/  LDC R13, c[0x0][0x64c] ;  /* 0x00019300ff0d7b82 */ /* 0x000f240000000800 */
[----:B----4-:R-:W-:-:S05]  /*55a0*/  IADD3 R13, P0, R20, R13, RZ ;  /* 0x0000000d140d7210 */ /* 0x010fca0007f1e0ff */
[----:B------:R-:W-:-:S04]  /*55b0*/  IMAD.X R17, RZ, RZ, R9, P0 ;  /* 0x000000ffff117224 */ /* 0x000fc800000e0609 */
[----:B------:R-:W-:-:S04]  /*55c0*/  IMAD.WIDE.U32 R8, R17, R30, RZ ;  /* 0x0000001e11087225 */ /* 0x000fc800078e00ff */
[----:B---3--:R-:W-:-:S04]  /*55d0*/  IMAD.WIDE.U32 R10, P0, R13, R31, R8 ;  /* 0x0000001f0d0a7225 */ /* 0x008fc80007800008 */
[----:B------:R-:W-:-:S04]  /*55e0*/  IMAD.WIDE.U32 R8, R13, R30, RZ ;  /* 0x0000001e0d087225 */ /* 0x000fc800078e00ff */
[----:B------:R-:W-:Y:S01]  /*55f0*/  IMAD.X R15, RZ, RZ, RZ, P0 ;  /* 0x000000ffff0f7224 */ /* 0x000fe200000e06ff */
[----:B------:R-:W-:Y:S01]  /*5600*/  IADD3 RZ, P0, R9, R10, RZ ;  /* 0x0000000a09ff7210 */ /* 0x000fe20007f1e0ff */
[----:B------:R-:W-:-:S04]  /*5610*/  IMAD.MOV.U32 R14, RZ, RZ, R11 ;  /* 0x000000ffff0e7224 */ /* 0x000fc800078e000b */
[----:B------:R-:W-:-:S08]  /*5620*/  IMAD.WIDE.U32.X R8, R17, R31, R14, P0 ;  /* 0x0000001f11087225 */ /* 0x000fd000000e040e */
.L_x_107:
[----:B-1----:R-:W-:Y:S01]  /*5630*/  SHF.R.U64 R8, R8, R27, R9 ;  /* 0x0000001b08087219 */ /* 0x002fe20000001209 */
[----:B0-----:R-:W-:Y:S01]  /*5640*/  VIADD R13, R22, 0xffffffff ;  /* 0xffffffff160d7836 */ /* 0x001fe20000000000 */
[----:B------:R-:W-:Y:S01]  /*5650*/  LOP3.LUT R11, R16, R25, RZ, 0xc0, !PT ;  /* 0x00000019100b7212 */ /* 0x000fe200078ec0ff */
[----:B------:R-:W-:Y:S02]  /*5660*/  IMAD.MOV R19, RZ, RZ, -R19 ;  /* 0x000000ffff137224 */ /* 0x000fe400078e0a13 */
[----:B------:R-:W-:Y:S02]  /*5670*/  IMAD.MOV R9, RZ, RZ, -R8 ;  /* 0x000000ffff097224 */ /* 0x000fe400078e0a08 */
[----:B------:R-:W-:Y:S01]  /*5680*/  IMAD R26, R26, R8, R11 ;  /* 0x000000081a1a7224 */ /* 0x000fe200078e020b */
[----:B------:R-:W-:Y:S01]  /*5690*/  LOP3.LUT R11, R18, R13, RZ, 0xc0, !PT ;  /* 0x0000000d120b7212 */ /* 0x000fe200078ec0ff */
[----:B---3--:R-:W-:Y:S02]  /*56a0*/  @P4 IMAD R23, R21, R19, R24 ;  /* 0x0000001315174224 */ /* 0x008fe400078e0218 */
[----:B--2---:R-:W-:-:S02]  /*56b0*/  IMAD R8, R9, R29, R20 ;  /* 0x0000001d09087224 */ /* 0x004fc400078e0214 */
[----:B------:R-:W-:Y:S02]  /*56c0*/  IMAD R26, R26, R32, R23 ;  /* 0x000000201a1a7224 */ /* 0x000fe400078e0217 */
[----:B------:R-:W-:Y:S02]  /*56d0*/  IMAD R9, R8, R22, R11 ;  /* 0x0000001608097224 */ /* 0x000fe400078e020b */
[----:B------:R-:W-:-:S03]  /*56e0*/  IMAD.MOV.U32 R10, RZ, RZ, 0x1 ;  /* 0x00000001ff0a7424 */ /* 0x000fc600078e00ff */
[----:B------:R-:W-:Y:S02]  /*56f0*/  SEL R15, R9, R26, !P4 ;  /* 0x0000001a090f7207 */ /* 0x000fe40006000000 */
[----:B------:R-:W-:Y:S02]  /*5700*/  PRMT R8, R10, 0x7610, R8 ;  /* 0x000076100a087816 */ /* 0x000fe40000000008 */
[----:B------:R-:W-:-:S07]  /*5710*/  SEL R26, R26, R9, !P4 ;  /* 0x000000091a1a7207 */ /* 0x000fce0006000000 */
.L_x_105:
[----:B------:R-:W-:Y:S01]  /*5720*/  LOP3.LUT P0, RZ, R8, 0xff, RZ, 0xc0, !PT ;  /* 0x000000ff08ff7812 */ /* 0x000fe2000780c0ff */
[----:B------:R-:W-:-:S12]  /*5730*/  IMAD.MOV.U32 R71, RZ, RZ, R26 ;  /* 0x000000ffff477224 */ /* 0x000fd800078e001a */
[----:B------:R-:W-:Y:S05]  /*5740*/  @P0 BRA `(.L_x_108) ;  /* 0xffffffb800d00947 */ /* 0x000fea000383ffff */
[----:B------:R-:W-:Y:S05]  /*5750*/  EXIT ;  /* 0x000000000000794d */ /* 0x000fea0003800000 */
.L_x_8:
[----:B0-----:R-:W-:Y:S01]  /*5760*/  ULDC.64 UR4, c[0x0][0x650] ;  /* 0x0001940000047ab9 */ /* 0x001fe20000000a00 */
        /* <DEDUP_REMOVED lines=25> */
.L_x_110:
[----:B------:R-:W0:Y:S01]  /*5900*/  LDC.64 R28, c[0x0][0x640] ;  /* 0x00019000ff1c7b82 */ /* 0x000e220000000a00 */
[-CC-:B------:R-:W-:Y:S01]  /*5910*/  SHF.R.U64 R21, R16, R6.reuse, R17.reuse ;  /* 0x0000000610157219 */ /* 0x180fe20000001211 */
[----:B------:R-:W-:Y:S01]  /*5920*/  IMAD.MOV.U32 R31, RZ, RZ, 0x1 ;  /* 0x00000001ff1f7424 */ /* 0x000fe200078e00ff */
[----:B------:R-:W-:Y:S02]  /*5930*/  SHF.R.U32.HI R3, RZ, R6, R17 ;  /* 0x00000006ff037219 */ /* 0x000fe40000011611 */
[----:B------:R-:W-:-:S03]  /*5940*/  IADD3 R15, P0, RZ, -R21, RZ ;  /* 0x80000015ff0f7210 */ /* 0x000fc60007f1e0ff */
[----:B------:R-:W1:Y:S02]  /*5950*/  LDC R14, c[0x0][0x618] ;  /* 0x00018600ff0e7b82 */ /* 0x000e640000000800 */
[----:B------:R-:W-:Y:S02]  /*5960*/  IMAD.X R3, RZ, RZ, ~R3, P0 ;  /* 0x000000ffff037224 */ /* 0x000fe400000e0e03 */
[----:B------:R-:W-:-:S04]  /*5970*/  IMAD.WIDE.U32 R12, R15, R22, R4 ;  /* 0x000000160f0c7225 */ /* 0x000fc800078e0004 */
[----:B------:R-:W2:Y:S01]  /*5980*/  LDC R16, c[0x0][0x608] ;  /* 0x00018200ff107b82 */ /* 0x000ea20000000800 */
[----:B------:R-:W-:-:S04]  /*5990*/  IMAD R6, R3, R22, RZ ;  /* 0x0000001603067224 */ /* 0x000fc800078e02ff */
[----:B------:R-:W-:-:S03]  /*59a0*/  IMAD R3, R15, R23, R6 ;  /* 0x000000170f037224 */ /* 0x000fc600078e0206 */
[----:B------:R-:W3:Y:S01]  /*59b0*/  LDC R26, c[0x0][0x658] ;  /* 0x00019600ff1a7b82 */ /* 0x000ee20000000800 */
[----:B------:R-:W-:Y:S01]  /*59c0*/  IMAD.IADD R3, R13, 0x1, R3 ;  /* 0x000000010d037824 */ /* 0x000fe200078e0203 */
[----:B0-----:R-:W-:Y:S01]  /*59d0*/  ISETP.NE.U32.AND P0, PT, R28, RZ, PT ;  /* 0x000000ff1c00720c */ /* 0x001fe20003f05070 */
[----:B------:R-:W-:-:S03]  /*59e0*/  IMAD.MOV.U32 R13, RZ, RZ, -0x1 ;  /* 0xffffffffff0d7424 */ /* 0x000fc600078e00ff */
        /* <DEDUP_REMOVED lines=25> */
.L_x_111:
[----:B-1----:R-:W-:Y:S01]  /*5b80*/  SHF.R.U64 R6, R12, R25, R13 ;  /* 0x000000190c067219 */ /* 0x002fe2000000120d */
[----:B0-----:R-:W-:Y:S01]  /*5b90*/  VIADD R13, R24, 0xffffffff ;  /* 0xffffffff180d7836 */ /* 0x001fe20000000000 */
[----:B------:R-:W-:Y:S01]  /*5ba0*/  SHF.L.U32 R9, R31, R26, RZ ;  /* 0x0000001a1f097219 */ /* 0x000fe200000006ff */
[----:B------:R-:W-:Y:S01]  /*5bb0*/  @P4 IMAD R10, R11, R20, R8 ;  /* 0x000000140b0a4224 */ /* 0x000fe200078e0208 */
[----:B------:R-:W-:Y:S01]  /*5bc0*/  LOP3.LUT R3, R22, R33, RZ, 0xc0, !PT ;  /* 0x0000002116037212 */ /* 0x000fe200078ec0ff */
[----:B------:R-:W-:Y:S01]  /*5bd0*/  IMAD.MOV R12, RZ, RZ, -R6 ;  /* 0x000000ffff0c7224 */ /* 0x000fe200078e0a06 */
[----:B------:R-:W-:Y:S01]  /*5be0*/  LOP3.LUT R18, R18, R13, RZ, 0xc0, !PT ;  /* 0x0000000d12127212 */ /* 0x000fe200078ec0ff */
[----:B------:R-:W-:Y:S02]  /*5bf0*/  IMAD.MOV.U32 R8, RZ, RZ, 0x1 ;  /* 0x00000001ff087424 */ /* 0x000fe400078e00ff */
[----:B------:R-:W-:Y:S02]  /*5c00*/  IMAD R9, R9, R6, R3 ;  /* 0x0000000609097224 */ /* 0x000fe400078e0203 */
[----:B--2---:R-:W-:-:S02]  /*5c10*/  IMAD R3, R12, R27, R23 ;  /* 0x0000001b0c037224 */ /* 0x004fc400078e0217 */
[----:B---3--:R-:W-:Y:S02]  /*5c20*/  IMAD R6, R9, R30, R10 ;  /* 0x0000001e09067224 */ /* 0x008fe400078e020a */
[----:B------:R-:W-:Y:S01]  /*5c30*/  IMAD R9, R3, R24, R18 ;  /* 0x0000001803097224 */ /* 0x000fe200078e0212 */
[----:B------:R-:W-:Y:S01]  /*5c40*/  PRMT R3, R8, 0x7610, R3 ;  /* 0x0000761008037816 */ /* 0x000fe20000000003 */
[----:B------:R-:W-:-:S03]  /*5c50*/  IMAD.MOV.U32 R16, RZ, RZ, R21 ;  /* 0x000000ffff107224 */ /* 0x000fc600078e0015 */
[----:B------:R-:W-:Y:S02]  /*5c60*/  SEL R12, R9, R6, !P4 ;  /* 0x00000006090c7207 */ /* 0x000fe40006000000 */
[----:B------:R-:W-:-:S07]  /*5c70*/  SEL R6, R6, R9, !P4 ;  /* 0x0000000906067207 */ /* 0x000fce0006000000 */
.L_x_109:
[----:B------:R-:W-:-:S08]  /*5c80*/  NOP ;  /* 0x0000000000007918 */ /* 0x000fd00000000000 */
[----:B------:R-:W0:-:S00]  /*5c90*/  USETMAXREG.DEALLOC.CTAPOOL 0x28 ;  /* 0x00000028000079c8 */ /* 0x000e0000080e0500 */
[----:B0-----:R-:W-:-:S13]  /*5ca0*/  ISETP.NE.AND P0, PT, R7, RZ, PT ;  /* 0x000000ff0700720c */ /* 0x001fda0003f05270 */
[----:B------:R-:W-:Y:S05]  /*5cb0*/  @P0 EXIT ;  /* 0x000000000000094d */ /* 0x000fea0003800000 */
[----:B------:R-:W-:Y:S01]  /*5cc0*/  LOP3.LUT P0, RZ, R3, 0xff, RZ, 0xc0, !PT ;  /* 0x000000ff03ff7812 */ /* 0x000fe2000780c0ff */
[----:B------:R-:W-:Y:S02]  /*5cd0*/  IMAD.MOV.U32 R11, RZ, RZ, 0x1 ;  /* 0x00000001ff0b7424 */ /* 0x000fe400078e00ff */
[----:B------:R-:W-:-:S10]  /*5ce0*/  IMAD.MOV.U32 R15, RZ, RZ, RZ ;  /* 0x000000ffff0f7224 */ /* 0x000fd400078e00ff */
[----:B------:R-:W-:Y:S05]  /*5cf0*/  @!P0 BRA `(.L_x_112) ;  /* 0x0000000c00748947 */ /* 0x000fea0003800000 */
[----:B------:R-:W0:Y:S01]  /*5d00*/  LDC R3, c[0x0][0x28c] ;  /* 0x0000a300ff037b82 */ /* 0x000e220000000800 */
[----:B------:R-:W-:Y:S01]  /*5d10*/  ULDC UR5, c[0x0][0x658] ;  /* 0x0001960000057ab9 */ /* 0x000fe20000000800 */
[----:B------:R-:W-:Y:S01]  /*5d20*/  UMOV UR11, 0xffffffff ;  /* 0xffffffff000b7882 */ /* 0x000fe20000000000 */
[----:B------:R-:W-:Y:S01]  /*5d30*/  UMOV UR16, 0x1 ;  /* 0x0000000100107882 */ /* 0x000fe20000000000 */
[----:B------:R-:W-:Y:S01]  /*5d40*/  USHF.L.U32 UR11, UR11, UR5, URZ ;  /* 0x000000050b0b7299 */ /* 0x000fe2000800063f */
[----:B------:R-:W-:Y:S01]  /*5d50*/  BSSY B0, `(.L_x_112) ;  /* 0x00000d7000007945 */ /* 0x000fe20003800000 */
[----:B------:R-:W-:Y:S01]  /*5d60*/  ULDC UR9, c[0x0][0xc] ;  /* 0x0000030000097ab9 */ /* 0x000fe20000000800 */
[----:B------:R-:W-:Y:S01]  /*5d70*/  ULDC UR12, c[0x0][0x10] ;  /* 0x00000400000c7ab9 */ /* 0x000fe20000000800 */
[----:B------:R-:W1:Y:S01]  /*5d80*/  S2UR UR8, SR_CgaCtaId ;  /* 0x00000000000879c3 */ /* 0x000e620000008800 */
[----:B------:R-:W-:Y:S01]  /*5d90*/  ULOP3.LUT UR13, URZ, UR11, URZ, 0x33, !UPT ;  /* 0x0000000b3f0d7292 */ /* 0x000fe2000f8e333f */
[----:B------:R-:W-:Y:S01]  /*5da0*/  IMAD.MOV.U32 R13, RZ, RZ, 0x1 ;  /* 0x00000001ff0d7424 */ /* 0x000fe200078e00ff */
[----:B------:R-:W-:Y:S01]  /*5db0*/  LOP3.LUT R14, R2, 0x2, RZ, 0xfc, !PT ;  /* 0x00000002020e7812 */ /* 0x000fe200078efcff */
[----:B------:R-:W-:Y:S01]  /*5dc0*/  IMAD.MOV.U32 R11, RZ, RZ, 0x1 ;  /* 0x00000001ff0b7424 */ /* 0x000fe200078e00ff */
[----:B------:R-:W-:Y:S01]  /*5dd0*/  ULDC UR4, c[0x0][0x600] ;  /* 0x0001800000047ab9 */ /* 0x000fe20000000800 */
[----:B------:R-:W-:Y:S01]  /*5de0*/  IMAD.MOV.U32 R15, RZ, RZ, RZ ;  /* 0x000000ffff0f7224 */ /* 0x000fe200078e00ff */
[----:B------:R-:W-:Y:S01]  /*5df0*/  UMOV UR15, 0x5 ;  /* 0x00000005000f7882 */ /* 0x000fe20000000000 */
[----:B------:R-:W-:-:S02]  /*5e00*/  UIADD3 UR4, UR4, -0x1, URZ ;  /* 0xffffffff04047890 */ /* 0x000fc4000fffe03f */
[----:B------:R-:W-:Y:S01]  /*5e10*/  USHF.L.U32 UR5, UR16, UR5, URZ ;  /* 0x0000000510057299 */ /* 0x000fe2000800063f */
[----:B------:R-:W-:Y:S01]  /*5e20*/  ULDC.64 UR28, c[0x0][0x198] ;  /* 0x00006600001c7ab9 */ /* 0x000fe20000000a00 */
[----:B0-----:R-:W-:-:S05]  /*5e30*/  VIADD R3, R3, 0x7f ;  /* 0x0000007f03037836 */ /* 0x001fca0000000000 */
[----:B------:R-:W-:Y:S01]  /*5e40*/  SHF.R.S32.HI R8, RZ, 0x1f, R3 ;  /* 0x0000001fff087819 */ /* 0x000fe20000011403 */
[----:B-1----:R-:W-:-:S03]  /*5e50*/  ULOP3.LUT UR10, UR8, 0x1, URZ, 0xc0, !UPT ;  /* 0x00000001080a7892 */ /* 0x002fc6000f8ec03f */
[----:B------:R-:W-:Y:S01]  /*5e60*/  LEA.HI R8, R8, R3, RZ, 0x7 ;  /* 0x0000000308087211 */ /* 0x000fe200078f38ff */
[----:B------:R-:W-:Y:S02]  /*5e70*/  USHF.R.U32.HI UR27, URZ, 0x1, UR8 ;  /* 0x000000013f1b7899 */ /* 0x000fe40008011608 */
[----:B------:R-:W-:Y:S01]  /*5e80*/  USHF.L.U32 UR6, UR8, 0x5, URZ ;  /* 0x0000000508067899 */ /* 0x000fe2000800063f */
[----:B------:R-:W-:Y:S01]  /*5e90*/  SHF.R.S32.HI R10, RZ, 0x7, R8 ;  /* 0x00000007ff0a7819 */ /* 0x000fe20000011408 */
[----:B------:R-:W-:Y:S02]  /*5ea0*/  USHF.L.U32 UR7, UR8, 0xc, URZ ;  /* 0x0000000c08077899 */ /* 0x000fe4000800063f */
[----:B------:R-:W-:Y:S02]  /*5eb0*/  ULOP3.LUT UR8, UR8, 0xfffffffe, URZ, 0xc0, !UPT ;  /* 0xfffffffe08087892 */ /* 0x000fe4000f8ec03f */
[----:B------:R-:W-:Y:S01]  /*5ec0*/  UISETP.GT.U32.AND UP0, UPT, UR10, 0xffff, UPT ;  /* 0x0000ffff0a00788c */ /* 0x000fe2000bf04070 */
[----:B------:R-:W-:Y:S01]  /*5ed0*/  VIADD R3, R10, 0x1 ;  /* 0x000000010a037836 */ /* 0x000fe20000000000 */
[----:B------:R-:W-:-:S02]  /*5ee0*/  USHF.L.U32 UR14, UR16, UR8, URZ ;  /* 0x00000008100e7299 */ /* 0x000fc4000800063f */
[----:B------:R-:W-:Y:S02]  /*5ef0*/  ULOP3.LUT UR11, UR8, 0x1, URZ, 0xfc, !UPT ;  /* 0x00000001080b7892 */ /* 0x000fe4000f8efc3f */
[----:B------:R-:W-:Y:S02]  /*5f00*/  UIMAD.WIDE.U32 UR8, UR9, UR12, URZ ;  /* 0x0000000c090872a5 */ /* 0x000fe4000f8e003f */
[----:B------:R-:W-:Y:S01]  /*5f10*/  USEL UR10, UR10, 0xffff, !UP0 ;  /* 0x0000ffff0a0a7887 */ /* 0x000fe2000c000000 */
[----:B------:R-:W-:Y:S01]  /*5f20*/  ULDC UR12, c[0x0][0x14] ;  /* 0x00000500000c7ab9 */ /* 0x000fe20000000800 */
[----:B------:R-:W-:Y:S02]  /*5f30*/  USHF.L.U32 UR11, UR16, UR11, URZ ;  /* 0x0000000b100b7299 */ /* 0x000fe4000800063f */
[----:B------:R-:W-:Y:S02]  /*5f40*/  UIMAD.WIDE.U32 UR24, UR8, UR12, URZ ;  /* 0x0000000c081872a5 */ /* 0x000fe4000f8e003f */
[----:B------:R-:W-:-:S02]  /*5f50*/  UIMAD UR21, UR9, UR12, URZ ;  /* 0x0000000c091572a4 */ /* 0x000fc4000f8e023f */
[----:B------:R-:W-:Y:S02]  /*5f60*/  ULOP3.LUT UR10, UR10, 0xffff, URZ, 0xc0, !UPT ;  /* 0x0000ffff0a0a7892 */ /* 0x000fe4000f8ec03f */
[----:B------:R-:W-:Y:S02]  /*5f70*/  ULOP3.LUT UR6, UR6, 0x20, URZ, 0xc0, !UPT ;  /* 0x0000002006067892 */ /* 0x000fe4000f8ec03f */
[----:B------:R-:W-:Y:S02]  /*5f80*/  ULOP3.LUT UR7, UR7, 0x1000, URZ, 0xc0, !UPT ;  /* 0x0000100007077892 */ /* 0x000fe4000f8ec03f */
[----:B------:R-:W-:Y:S02]  /*5f90*/  ULOP3.LUT UR14, UR14, UR11, URZ, 0xfc, !UPT ;  /* 0x0000000b0e0e7292 */ /* 0x000fe4000f8efc3f */
[----:B------:R-:W-:Y:S02]  /*5fa0*/  UIADD3 UR21, UR25, UR21, URZ ;  /* 0x0000001519157290 */ /* 0x000fe4000fffe03f */
[----:B------:R-:W-:-:S12]  /*5fb0*/  USHF.L.U32 UR15, UR15, UR10, URZ ;  /* 0x0000000a0f0f7299 */ /* 0x000fd8000800063f */
.L_x_123:
[----:B------:R-:W-:-:S03]  /*5fc0*/  UMOV UR8, 0xffffffff ;  /* 0xffffffff00087882 */ /* 0x000fc60000000000 */
[----:B------:R-:W-:Y:S05]  /*5fd0*/  BRA.DIV UR8, `(.L_x_113) ;  /* 0x0000001208607947 */ /* 0x000fea000b800000 */
[----:B------:R-:W-:-:S13]  /*5fe0*/  ELECT P0, URZ, PT ;  /* 0x00000000003f782f */ /* 0x000fda0003800000 */
.L_x_139:
[----:B------:R-:W0:Y:S01]  /*5ff0*/  LDC R7, c[0x0][0x28c] ;  /* 0x0000a300ff077b82 */ /* 0x000e220000000800 */
[----:B------:R-:W-:Y:S01]  /*6000*/  BSSY B1, `(.L_x_114) ;  /* 0x000003b000017945 */ /* 0x000fe20003800000 */
[----:B0-----:R-:W-:-:S13]  /*6010*/  ISETP.LT.OR P0, PT, R7, 0x1, !P0 ;  /* 0x000000010700780c */ /* 0x001fda0004701670 */
[----:B------:R-:W-:Y:S05]  /*6020*/  @P0 BRA `(.L_x_115) ;  /* 0x0000000000e00947 */ /* 0x000fea0003800000 */
[----:B------:R-:W-:Y:S01]  /*6030*/  LEA R9, R6, UR27, 0x1 ;  /* 0x0000001b06097c11 */ /* 0x000fe2000f8e08ff */
[----:B------:R-:W-:Y:S01]  /*6040*/  IMAD.MOV.U32 R21, RZ, RZ, RZ ;  /* 0x000000ffff157224 */ /* 0x000fe200078e00ff */
[----:B------:R-:W-:Y:S01]  /*6050*/  LEA R17, R12, UR6, 0x6 ;  /* 0x000000060c117c11 */ /* 0x000fe2000f8e30ff */
[----:B------:R-:W-:Y:S02]  /*6060*/  IMAD.MOV.U32 R6, RZ, RZ, R3 ;  /* 0x000000ffff067224 */ /* 0x000fe400078e0003 */
[----:B------:R-:W-:Y:S02]  /*6070*/  IMAD.MOV.U32 R7, RZ, RZ, R11 ;  /* 0x000000ffff077224 */ /* 0x000fe400078e000b */
[----:B------:R-:W-:Y:S02]  /*6080*/  IMAD.MOV.U32 R8, RZ, RZ, R15 ;  /* 0x000000ffff087224 */ /* 0x000fe400078e000f */
[----:B------:R-:W-:-:S07]  /*6090*/  IMAD.SHL.U32 R18, R9, 0x40, RZ ;  /* 0x0000004009127824 */ /* 0x000fce00078e00ff */
.L_x_118:
[----:B------:R-:W0:Y:S01]  /*60a0*/  S2R R12, SR_CgaCtaId ;  /* 0x00000000000c7919 */ /* 0x000e220000008800 */
[----:B------:R-:W-:Y:S02]  /*60b0*/  MOV R9, 0x400 ;  /* 0x0000040000097802 */ /* 0x000fe40000000f00 */
[----:B------:R-:W-:Y:S02]  /*60c0*/  LOP3.LUT P1, RZ, R0, 0x7f, RZ, 0xc0, !PT ;  /* 0x0000007f00ff7812 */ /* 0x000fe4000782c0ff */
[----:B0-----:R-:W-:Y:S02]  /*60d0*/  LEA R19, R12, R9, 0x18 ;  /* 0x000000090c137211 */ /* 0x001fe400078ec0ff */
[----:B------:R-:W-:-:S09]  /*60e0*/  SHF.L.U32 R9, R7, 0x1f, RZ ;  /* 0x0000001f07097819 */ /* 0x000fd200000006ff */
[----:B------:R-:W0:Y:S01]  /*60f0*/  @!P1 LDC R12, c[0x0][0x500] ;  /* 0x00014000ff0c9b82 */ /* 0x000e220000000800 */
[----:B------:R-:W-:-:S04]  /*6100*/  IMAD R20, R8, 0x8, R19 ;  /* 0x0000000808147824 */ /* 0x000fc800078e0213 */
[----:B------:R-:W1:Y:S02]  /*6110*/  SYNCS.PHASECHK.TRANS64.TRYWAIT P0, [R20+URZ+0x48], R9 ;  /* 0x00004809140075a7 */ /* 0x000e64000800017f */
[----:B-1----:R-:W-:Y:S05]  /*6120*/  @!P0 BRA `(.L_x_116) ;  /* 0x00000010002c8947 */ /* 0x002fea0003800000 */
.L_x_140:
[----:B-1----:R-:W-:Y:S01]  /*6130*/  PRMT R9, R14, 0x9910, RZ ;  /* 0x000099100e097816 */ /* 0x002fe200000000ff */
[----:B0-----:R0:W-:Y:S03]  /*6140*/  @!P1 SYNCS.ARRIVE.TRANS64 RZ, [R20+URZ], R12 ;  /* 0x0000000c14ff99a7 */ /* 0x0011e6000800003f */
[----:B------:R-:W-:-:S13]  /*6150*/  ISETP.NE.AND P0, PT, R9, 0x2, PT ;  /* 0x000000020900780c */ /* 0x000fda0003f05270 */
[----:B0-----:R-:W-:Y:S05]  /*6160*/  @P0 BRA `(.L_x_117) ;  /* 0x0000000000040947 */ /* 0x001fea0003800000 */
[----:B------:R-:W-:Y:S01]  /*6170*/  BPT.TRAP 0x1 ;  /* 0x000000040000795c */ /* 0x000fe20000300000 */
.L_x_117:
[----:B------:R-:W-:Y:S01]  /*6180*/  LEA R9, R8, UR27, 0x1 ;  /* 0x0000001b08097c11 */ /* 0x000fe2000f8e08ff */
[----:B------:R-:W-:Y:S01]  /*6190*/  VIADD R6, R6, 0xffffffff ;  /* 0xffffffff06067836 */ /* 0x000fe20000000000 */
[----:B------:R-:W-:Y:S01]  /*61a0*/  R2UR UR11, R8 ;  /* 0x00000000080b72ca */ /* 0x000fe200000e0000 */
[----:B------:R-:W-:Y:S01]  /*61b0*/  UIADD3 UR16, UP0, UR28, 0xf0, URZ ;  /* 0x000000f01c107890 */ /* 0x000fe2000ff1e03f */
[----:B------:R-:W-:Y:S01]  /*61c0*/  R2UR UR22, R19 ;  /* 0x00000000131672ca */ /* 0x000fe200000e0000 */
[----:B------:R-:W-:Y:S01]  /*61d0*/  IMAD.U32 R9, R9, 0x2000, R19 ;  /* 0x0000200009097824 */ /* 0x000fe200078e0013 */
[----:B------:R-:W-:Y:S01]  /*61e0*/  R2UR UR23, R18 ;  /* 0x00000000121772ca */ /* 0x000fe200000e0000 */
[----:B------:R-:W-:Y:S01]  /*61f0*/  UIADD3 UR32, UP1, UR28, 0x1f0, URZ ;  /* 0x000001f01c207890 */ /* 0x000fe2000ff3e03f */
[----:B------:R-:W-:Y:S01]  /*6200*/  R2UR UR9, R20 ;  /* 0x00000000140972ca */ /* 0x000fe200000e0000 */
[----:B------:R-:W-:Y:S01]  /*6210*/  UIADD3.X UR17, URZ, UR29, URZ, UP0, !UPT ;  /* 0x0000001d3f117290 */ /* 0x000fe200087fe43f */
[----:B------:R-:W-:Y:S01]  /*6220*/  R2UR UR8, R9 ;  /* 0x00000000090872ca */ /* 0x000fe200000e0000 */
[----:B------:R-:W-:Y:S01]  /*6230*/  UPRMT UR20, URZ, 0x5410, UR15 ;  /* 0x000054103f147896 */ /* 0x000fe2000800000f */
[----:B------:R-:W-:Y:S01]  /*6240*/  R2UR UR10, R21 ;  /* 0x00000000150a72ca */ /* 0x000fe200000e0000 */
[----:B------:R-:W-:Y:S01]  /*6250*/  VIADD R8, R8, 0x1 ;  /* 0x0000000108087836 */ /* 0x000fe20000000000 */
[----:B------:R-:W-:Y:S01]  /*6260*/  R2UR UR12, R16 ;  /* 0x00000000100c72ca */ /* 0x000fe200000e0000 */
[----:B------:R-:W-:Y:S01]  /*6270*/  ULEA UR11, UR11, UR7, 0xd ;  /* 0x000000070b0b7291 */ /* 0x000fe2000f8e683f */
[----:B------:R-:W-:Y:S01]  /*6280*/  R2UR UR26, R17 ;  /* 0x00000000111a72ca */ /* 0x000fe200000e0000 */
[----:B------:R-:W-:Y:S01]  /*6290*/  UPRMT UR30, URZ, 0x5410, UR14 ;  /* 0x000054103f1e7896 */ /* 0x000fe2000800000e */
[----:B------:R-:W-:Y:S01]  /*62a0*/  ISETP.GT.AND P1, PT, R6, 0x1, PT ;  /* 0x000000010600780c */ /* 0x000fe20003f24270 */
[----:B------:R-:W-:Y:S01]  /*62b0*/  UIADD3 UR22, UR22, 0x24180, UR11 ;  /* 0x0002418016167890 */ /* 0x000fe2000fffe00b */
[----:B------:R-:W-:Y:S01]  /*62c0*/  ISETP.NE.AND P0, PT, R8, 0x9, PT ;  /* 0x000000090800780c */ /* 0x000fe20003f05270 */
[----:B------:R-:W-:Y:S01]  /*62d0*/  UIADD3.X UR33, URZ, UR29, URZ, UP1, !UPT ;  /* 0x0000001d3f217290 */ /* 0x000fe20008ffe43f */
[----:B------:R-:W-:Y:S01]  /*62e0*/  VIADD R21, R21, 0x80 ;  /* 0x0000008015157836 */ /* 0x000fe20000000000 */
[----:B------:R-:W-:Y:S01]  /*62f0*/  UIADD3 UR8, UR8, 0x180, URZ ;  /* 0x0000018008087890 */ /* 0x000fe2000fffe03f */
[----:B------:R-:W-:Y:S01]  /*6300*/  SEL R12, RZ, 0x1, P0 ;  /* 0x00000001ff0c7807 */ /* 0x000fe20000000000 */
[----:B------:R-:W-:Y:S01]  /*6310*/  UMOV UR18, 0x0 ;  /* 0x0000000000127882 */ /* 0x000fe20000000000 */
[----:B------:R-:W-:Y:S01]  /*6320*/  UMOV UR19, 0x10000000 ;  /* 0x1000000000137882 */ /* 0x000fe20000000000 */
[----:B------:R-:W-:Y:S01]  /*6330*/  UMOV UR11, UR23 ;  /* 0x00000017000b7c82 */ /* 0x000fe20008000000 */
[----:B------:R-:W-:-:S02]  /*6340*/  LOP3.LUT R7, R7, R12, RZ, 0x3c, !PT ;  /* 0x0000000c07077212 */ /* 0x000fc400078e3cff */
[----:B------:R-:W-:Y:S02]  /*6350*/  SEL R8, R8, RZ, P0 ;  /* 0x000000ff08087207 */ /* 0x000fe40000000000 */
[----:B------:R0:W-:Y:S02]  /*6360*/  UTMALDG.3D.MULTICAST [UR8], [UR16], UR20, desc[UR18] ;  /* 0x00001208100073b4 */ /* 0x0001e40008011814 */
[----:B0-----:R-:W-:Y:S01]  /*6370*/  UMOV UR8, UR22 ;  /* 0x0000001600087c82 */ /* 0x001fe20008000000 */
[----:B------:R-:W-:Y:S02]  /*6380*/  UMOV UR11, UR26 ;  /* 0x0000001a000b7c82 */ /* 0x000fe40008000000 */
[----:B------:R0:W-:Y:S02]  /*6390*/  UTMALDG.3D.MULTICAST [UR8], [UR32], UR30, desc[UR18] ;  /* 0x00001208200073b4 */ /* 0x0001e4000801181e */
[----:B0-----:R-:W-:Y:S05]  /*63a0*/  @P1 BRA `(.L_x_118) ;  /* 0xfffffffc003c1947 */ /* 0x001fea000383ffff */
.L_x_115:
[----:B------:R-:W-:Y:S05]  /*63b0*/  BSYNC B1 ;  /* 0x0000000000017941 */ /* 0x000fea0003800000 */
.L_x_114:
[----:B------:R-:W-:Y:S01]  /*63c0*/  LOP3.LUT P1, RZ, R13, 0xff, RZ, 0xc0, !PT ;  /* 0x000000ff0dff7812 */ /* 0x000fe2000782c0ff */
[C---:B------:R-:W-:Y:S01]  /*63d0*/  IMAD.IADD R15, R10.reuse, 0x1, R15 ;  /* 0x000000010a0f7824 */ /* 0x040fe200078e020f */
[----:B------:R-:W-:Y:S01]  /*63e0*/  ULDC.64 UR8, c[0x0][0x650] ;  /* 0x0001940000087ab9 */ /* 0x000fe20000000a00 */
[C---:B------:R-:W-:Y:S01]  /*63f0*/  ISETP.GE.U32.AND P2, PT, R10.reuse, 0x9, PT ;  /* 0x000000090a00780c */ /* 0x040fe20003f46070 */
[----:B------:R-:W-:Y:S01]  /*6400*/  BSSY B1, `(.L_x_119) ;  /* 0x0000069000017945 */ /* 0x000fe20003800000 */
[----:B------:R-:W-:Y:S01]  /*6410*/  IMAD.MOV.U32 R12, RZ, RZ, -0x1 ;  /* 0xffffffffff0c7424 */ /* 0x000fe200078e00ff */
[----:B------:R-:W-:Y:S01]  /*6420*/  ISETP.GT.U32.AND P0, PT, R15, 0x8, PT ;  /* 0x000000080f00780c */ /* 0x000fe20003f04070 */
[----:B------:R-:W-:Y:S01]  /*6430*/  IMAD.MOV.U32 R16, RZ, RZ, -0x1 ;  /* 0xffffffffff107424 */ /* 0x000fe200078e00ff */
[----:B------:R-:W-:Y:S02]  /*6440*/  PRMT R13, RZ, 0x7610, R13 ;  /* 0x00007610ff0d7816 */ /* 0x000fe4000000000d */
[----:B------:R-:W-:-:S03]  /*6450*/  ISETP.LT.U32.AND P0, PT, R10, 0x9, P0 ;  /* 0x000000090a00780c */ /* 0x000fc60000701070 */
[----:B------:R-:W0:Y:S01]  /*6460*/  @P1 S2R R7, SR_CgaCtaId ;  /* 0x0000000000071919 */ /* 0x000e220000008800 */
[----:B------:R-:W-:-:S04]  /*6470*/  @P1 MOV R6, 0x400 ;  /* 0x0000040000061802 */ /* 0x000fc80000000f00 */
[----:B0-----:R-:W-:Y:S01]  /*6480*/  @P1 LEA R8, R7, R6, 0x18 ;  /* 0x0000000607081211 */ /* 0x001fe200078ec0ff */
[----:B------:R-:W-:Y:S01]  /*6490*/  IMAD.WIDE.U32 R6, R15, 0x38e38e39, RZ ;  /* 0x38e38e390f067825 */ /* 0x000fe200078e00ff */
[----:B------:R-:W-:Y:S02]  /*64a0*/  SEL R6, RZ, 0x1, !P0 ;  /* 0x00000001ff067807 */ /* 0x000fe40004000000 */
[----:B------:R0:W-:Y:S01]  /*64b0*/  @P1 SYNCS.ARRIVE.TRANS64.A1T0 RZ, [R8+URZ+0xa8], RZ ;  /* 0x0000a8ff08ff19a7 */ /* 0x0001e2000810003f */
[----:B------:R-:W-:Y:S02]  /*64c0*/  IADD3 R4, P1, R4, UR24, RZ ;  /* 0x0000001804047c10 */ /* 0x000fe4000ff3e0ff */
[----:B------:R-:W-:Y:S01]  /*64d0*/  LOP3.LUT R11, R11, R6, RZ, 0x3c, !PT ;  /* 0x000000060b0b7212 */ /* 0x000fe200078e3cff */
[----:B------:R-:W-:Y:S01]  /*64e0*/  IMAD.MOV.U32 R6, RZ, RZ, -0x1 ;  /* 0xffffffffff067424 */ /* 0x000fe200078e00ff */
[----:B------:R-:W-:Y:S02]  /*64f0*/  IADD3.X R5, R5, UR21, RZ, P1, !PT ;  /* 0x0000001505057c10 */ /* 0x000fe40008ffe4ff */
[----:B------:R-:W-:-:S02]  /*6500*/  ISETP.GE.U32.AND P0, PT, R4, UR8, PT ;  /* 0x0000000804007c0c */ /* 0x000fc4000bf06070 */
[----:B0-----:R-:W-:Y:S02]  /*6510*/  SHF.R.U32.HI R8, RZ, 0x1, R7 ;  /* 0x00000001ff087819 */ /* 0x001fe40000011607 */
[----:B------:R-:W-:Y:S02]  /*6520*/  ISETP.GE.U32.AND.EX P0, PT, R5, UR9, PT, P0 ;  /* 0x0000000905007c0c */ /* 0x000fe4000bf06100 */
[----:B------:R-:W-:Y:S01]  /*6530*/  @P2 LOP3.LUT R11, R11, 0x1, R8, 0x78, !PT ;  /* 0x000000010b0b2812 */ /* 0x000fe200078e7808 */
[----:B------:R-:W-:Y:S01]  /*6540*/  IMAD R15, R8, -0x9, R15 ;  /* 0xfffffff7080f7824 */ /* 0x000fe200078e020f */
[----:B------:R-:W-:-:S09]  /*6550*/  PRMT R7, RZ, 0x7610, R7 ;  /* 0x00007610ff077816 */ /* 0x000fd20000000007 */
[----:B------:R-:W-:Y:S05]  /*6560*/  @P0 BRA `(.L_x_120) ;  /* 0x0000000400480947 */ /* 0x000fea0003800000 */
[----:B------:R-:W0:Y:S01]  /*6570*/  S2R R17, SR_CTAID.X ;  /* 0x0000000000117919 */ /* 0x000e220000002500 */
[----:B------:R-:W-:Y:S01]  /*6580*/  ULDC.64 UR8, c[0x0][0x628] ;  /* 0x00018a0000087ab9 */ /* 0x000fe20000000a00 */
[----:B------:R-:W1:Y:S01]  /*6590*/  LDC R18, c[0x0][0x144] ;  /* 0x00005100ff127b82 */ /* 0x000e620000000800 */
[----:B------:R-:W-:Y:S01]  /*65a0*/  ISETP.NE.U32.AND P0, PT, RZ, UR8, PT ;  /* 0x00000008ff007c0c */ /* 0x000fe2000bf05070 */
[----:B------:R-:W2:Y:S01]  /*65b0*/  S2R R12, SR_CTAID.Y ;  /* 0x00000000000c7919 */ /* 0x000ea20000002600 */
[----:B------:R-:W-:Y:S01]  /*65c0*/  ULDC UR10, c[0x0][0x150] ;  /* 0x00005400000a7ab9 */ /* 0x000fe20000000800 */
[----:B------:R-:W-:Y:S01]  /*65d0*/  ULDC UR11, c[0x0][0x630] ;  /* 0x00018c00000b7ab9 */ /* 0x000fe20000000800 */
[----:B------:R-:W-:Y:S01]  /*65e0*/  ISETP.NE.AND.EX P0, PT, RZ, UR9, PT, P0 ;  /* 0x00000009ff007c0c */ /* 0x000fe2000bf05300 */
[----:B------:R-:W-:Y:S01]  /*65f0*/  IMAD.MOV.U32 R6, RZ, RZ, R4 ;  /* 0x000000ffff067224 */ /* 0x000fe200078e0004 */
[----:B0-----:R-:W-:-:S05]  /*6600*/  I2FP.F32.U32 R7, R17 ;  /* 0x0000001100077245 */ /* 0x001fca0000201000 */
[----:B------:R-:W-:Y:S01]  /*6610*/  FMUL R20, R7, UR10 ;  /* 0x0000000a07147c20 */ /* 0x000fe20008400000 */
[----:B------:R-:W-:-:S05]  /*6620*/  IMAD.MOV.U32 R7, RZ, RZ, R5 ;  /* 0x000000ffff077224 */ /* 0x000fca00078e0005 */
[----:B--2---:R-:W-:Y:S05]  /*6630*/  @!P0 BRA `(.L_x_121) ;  /* 0x0000000000288947 */ /* 0x004fea0003800000 */
[----:B------:R-:W-:Y:S02]  /*6640*/  ULDC UR10, c[0x0][0x634] ;  /* 0x00018d00000a7ab9 */ /* 0x000fe40000000800 */
[----:B------:R-:W-:-:S05]  /*6650*/  IADD3 R7, P0, R4, UR10, RZ ;  /* 0x0000000a04077c10 */ /* 0x000fca000ff1e0ff */
[----:B------:R-:W-:-:S04]  /*6660*/  IMAD.X R19, RZ, RZ, R5, P0 ;  /* 0x000000ffff137224 */ /* 0x000fc800000e0605 */
[----:B------:R-:W-:-:S04]  /*6670*/  IMAD.WIDE.U32 R8, R19, UR8, RZ ;  /* 0x0000000813087c25 */ /* 0x000fc8000f8e00ff */
[----:B------:R-:W-:-:S04]  /*6680*/  IMAD.WIDE.U32 R8, P0, R7, UR9, R8 ;  /* 0x0000000907087c25 */ /* 0x000fc8000f800008 */
[----:B------:R-:W-:-:S04]  /*6690*/  IMAD.WIDE.U32 R6, R7, UR8, RZ ;  /* 0x0000000807067c25 */ /* 0x000fc8000f8e00ff */
[----:B------:R-:W-:Y:S01]  /*66a0*/  IMAD.MOV.U32 R6, RZ, RZ, R9 ;  /* 0x000000ffff067224 */ /* 0x000fe200078e0009 */
[----:B------:R-:W-:Y:S01]  /*66b0*/  IADD3 RZ, P1, R7, R8, RZ ;  /* 0x0000000807ff7210 */ /* 0x000fe20007f3e0ff */
[----:B------:R-:W-:-:S04]  /*66c0*/  IMAD.X R7, RZ, RZ, RZ, P0 ;  /* 0x000000ffff077224 */ /* 0x000fc800000e06ff */
[----:B------:R-:W-:-:S08]  /*66d0*/  IMAD.WIDE.U32.X R6, R19, UR9, R6, P1 ;  /* 0x0000000913067c25 */ /* 0x000fd000088e0406 */
.L_x_121:
[--C-:B------:R-:W-:Y:S01]  /*66e0*/  SHF.R.U64 R16, R6, UR11, R7.reuse ;  /* 0x0000000b06107c19 */ /* 0x100fe20008001207 */
[----:B------:R-:W0:Y:S01]  /*66f0*/  F2I.U32.TRUNC.NTZ R20, R20 ;  /* 0x0000001400147305 */ /* 0x000e22000020f000 */
[----:B------:R-:W-:Y:S01]  /*6700*/  SHF.R.U32.HI R6, RZ, UR11, R7 ;  /* 0x0000000bff067c19 */ /* 0x000fe20008011607 */
[----:B------:R-:W-:Y:S01]  /*6710*/  ULDC.64 UR8, c[0x0][0x620] ;  /* 0x0001880000087ab9 */ /* 0x000fe20000000a00 */
[----:B------:R-:W-:Y:S01]  /*6720*/  IADD3 R9, P0, RZ, -R16, RZ ;  /* 0x80000010ff097210 */ /* 0x000fe20007f1e0ff */
[----:B------:R-:W-:Y:S01]  /*6730*/  ULDC.64 UR10, c[0x0][0x640] ;  /* 0x00019000000a7ab9 */ /* 0x000fe20000000a00 */
[----:B------:R-:W2:Y:S03]  /*6740*/  LDC R21, c[0x0][0x148] ;  /* 0x00005200ff157b82 */ /* 0x000ea60000000800 */
[----:B------:R-:W-:Y:S01]  /*6750*/  IMAD.X R6, RZ, RZ, ~R6, P0 ;  /* 0x000000ffff067224 */ /* 0x000fe200000e0e06 */
[----:B------:R-:W-:-:S03]  /*6760*/  ISETP.NE.U32.AND P0, PT, RZ, UR10, PT ;  /* 0x0000000aff007c0c */ /* 0x000fc6000bf05070 */
[----:B------:R-:W-:Y:S01]  /*6770*/  IMAD R8, R6, UR8, RZ ;  /* 0x0000000806087c24 */ /* 0x000fe2000f8e02ff */
[----:B------:R-:W-:Y:S01]  /*6780*/  ISETP.NE.AND.EX P0, PT, RZ, UR11, PT, P0 ;  /* 0x0000000bff007c0c */ /* 0x000fe2000bf05300 */
[----:B------:R-:W-:Y:S01]  /*6790*/  IMAD.WIDE.U32 R6, R9, UR8, R4 ;  /* 0x0000000809067c25 */ /* 0x000fe2000f8e0004 */
[----:B------:R-:W-:-:S03]  /*67a0*/  ULDC UR8, c[0x0][0x618] ;  /* 0x0001860000087ab9 */ /* 0x000fc60000000800 */
[----:B------:R-:W-:Y:S01]  /*67b0*/  IMAD R9, R9, UR9, R8 ;  /* 0x0000000909097c24 */ /* 0x000fe2000f8e0208 */
[----:B------:R-:W-:Y:S01]  /*67c0*/  ULDC UR9, c[0x0][0x154] ;  /* 0x0000550000097ab9 */ /* 0x000fe20000000800 */
[----:B0-----:R-:W-:Y:S02]  /*67d0*/  IMAD.MOV R8, RZ, RZ, -R20 ;  /* 0x000000ffff087224 */ /* 0x001fe400078e0a14 */
[----:B------:R-:W-:Y:S02]  /*67e0*/  IMAD.IADD R7, R7, 0x1, R9 ;  /* 0x0000000107077824 */ /* 0x000fe400078e0209 */
[----:B-1----:R-:W-:Y:S01]  /*67f0*/  IMAD R17, R18, R8, R17 ;  /* 0x0000000812117224 */ /* 0x002fe200078e0211 */
[----:B------:R-:W-:Y:S02]  /*6800*/  I2FP.F32.U32 R8, R12 ;  /* 0x0000000c00087245 */ /* 0x000fe40000201000 */
[--C-:B------:R-:W-:Y:S02]  /*6810*/  SHF.R.U64 R18, R6, UR8, R7.reuse ;  /* 0x0000000806127c19 */ /* 0x100fe40008001207 */
[----:B------:R-:W-:Y:S01]  /*6820*/  SHF.R.U32.HI R7, RZ, UR8, R7 ;  /* 0x00000008ff077c19 */ /* 0x000fe20008011607 */
[----:B------:R-:W-:Y:S01]  /*6830*/  FMUL R8, R8, UR9 ;  /* 0x0000000908087c20 */ /* 0x000fe20008400000 */
[----:B------:R-:W-:-:S02]  /*6840*/  ULDC UR8, c[0x0][0x608] ;  /* 0x0001820000087ab9 */ /* 0x000fc40000000800 */
[--C-:B------:R-:W-:Y:S01]  /*6850*/  SHF.R.U64 R20, R18, UR8, R7.reuse ;  /* 0x0000000812147c19 */ /* 0x100fe20008001207 */
[----:B------:R0:W1:Y:S01]  /*6860*/  F2I.U32.TRUNC.NTZ R22, R8 ;  /* 0x0000000800167305 */ /* 0x000062000020f000 */
[----:B------:R-:W-:Y:S01]  /*6870*/  SHF.R.U32.HI R7, RZ, UR8, R7 ;  /* 0x00000008ff077c19 */ /* 0x000fe20008011607 */
[----:B------:R-:W-:-:S03]  /*6880*/  ULDC UR8, c[0x0][0x658] ;  /* 0x0001960000087ab9 */ /* 0x000fc60000000800 */
[--C-:B------:R-:W-:Y:S02]  /*6890*/  SHF.R.U64 R19, R20, UR8, R7.reuse ;  /* 0x0000000814137c19 */ /* 0x100fe40008001207 */
[----:B------:R-:W-:-:S03]  /*68a0*/  SHF.R.U32.HI R23, RZ, UR8, R7 ;  /* 0x00000008ff177c19 */ /* 0x000fc60008011607 */
[----:B------:R-:W-:Y:S02]  /*68b0*/  IMAD.MOV.U32 R6, RZ, RZ, R19 ;  /* 0x000000ffff067224 */ /* 0x000fe400078e0013 */
[----:B------:R-:W-:Y:S01]  /*68c0*/  IMAD.MOV.U32 R7, RZ, RZ, R23 ;  /* 0x000000ffff077224 */ /* 0x000fe200078e0017 */
[----:B0-----:R-:W-:Y:S06]  /*68d0*/  @!P0 BRA `(.L_x_122) ;  /* 0x0000000000288947 */ /* 0x001fec0003800000 */
        /* <DEDUP_REMOVED lines=10> */
.L_x_122:
[----:B------:R-:W-:Y:S01]  /*6980*/  ULDC UR8, c[0x0][0x648] ;  /* 0x0001920000087ab9 */ /* 0x000fe20000000800 */
[----:B-1----:R-:W-:Y:S01]  /*6990*/  IMAD.MOV R22, RZ, RZ, -R22 ;  /* 0x000000ffff167224 */ /* 0x002fe200078e0a16 */
[----:B------:R-:W-:Y:S01]  /*69a0*/  SHF.R.U64 R7, R6, UR8, R7 ;  /* 0x0000000806077c19 */ /* 0x000fe20008001207 */
[----:B------:R-:W-:Y:S01]  /*69b0*/  ULDC UR8, c[0x0][0x638] ;  /* 0x00018e0000087ab9 */ /* 0x000fe20000000800 */
[----:B------:R-:W-:Y:S01]  /*69c0*/  LOP3.LUT R6, R20, UR13, RZ, 0xc0, !PT ;  /* 0x0000000d14067c12 */ /* 0x000fe2000f8ec0ff */
[----:B--2---:R-:W-:Y:S01]  /*69d0*/  @P4 IMAD R17, R21, R22, R12 ;  /* 0x0000001615114224 */ /* 0x004fe200078e020c */
[----:B------:R-:W-:Y:S01]  /*69e0*/  LOP3.LUT R18, R18, UR4, RZ, 0xc0, !PT ;  /* 0x0000000412127c12 */ /* 0x000fe2000f8ec0ff */
[----:B------:R-:W-:Y:S01]  /*69f0*/  IMAD.MOV R8, RZ, RZ, -R7 ;  /* 0x000000ffff087224 */ /* 0x000fe200078e0a07 */
[----:B------:R-:W-:Y:S01]  /*6a00*/  ULDC UR9, c[0x0][0x610] ;  /* 0x0001840000097ab9 */ /* 0x000fe20000000800 */
[----:B------:R-:W-:Y:S02]  /*6a10*/  IMAD R6, R7, UR5, R6 ;  /* 0x0000000507067c24 */ /* 0x000fe4000f8e0206 */
[----:B------:R-:W-:Y:S01]  /*6a20*/  IMAD R19, R8, UR8, R19 ;  /* 0x0000000808137c24 */ /* 0x000fe2000f8e0213 */
[----:B------:R-:W-:Y:S01]  /*6a30*/  ULDC UR8, c[0x0][0x600] ;  /* 0x0001800000087ab9 */ /* 0x000fe20000000800 */
[----:B------:R-:W-:-:S02]  /*6a40*/  IMAD R17, R6, UR9, R17 ;  /* 0x0000000906117c24 */ /* 0x000fc4000f8e0211 */
[----:B------:R-:W-:Y:S02]  /*6a50*/  IMAD R6, R19, UR8, R18 ;  /* 0x0000000813067c24 */ /* 0x000fe4000f8e0212 */
[----:B------:R-:W-:-:S03]  /*6a60*/  IMAD.MOV.U32 R7, RZ, RZ, 0x1 ;  /* 0x00000001ff077424 */ /* 0x000fc600078e00ff */
[----:B------:R-:W-:Y:S02]  /*6a70*/  SEL R12, R6, R17, !P4 ;  /* 0x00000011060c7207 */ /* 0x000fe40006000000 */
[----:B------:R-:W-:-:S07]  /*6a80*/  SEL R6, R17, R6, !P4 ;  /* 0x0000000611067207 */ /* 0x000fce0006000000 */
.L_x_120:
[----:B------:R-:W-:Y:S05]  /*6a90*/  BSYNC B1 ;  /* 0x0000000000017941 */ /* 0x000fea0003800000 */
.L_x_119:
[----:B------:R-:W-:-:S13]  /*6aa0*/  LOP3.LUT P0, RZ, R7, 0xff, RZ, 0xc0, !PT ;  /* 0x000000ff07ff7812 */ /* 0x000fda000780c0ff */
[----:B------:R-:W-:Y:S05]  /*6ab0*/  @P0 BRA `(.L_x_123) ;  /* 0xfffffff400400947 */ /* 0x000fea000383ffff */
[----:B------:R-:W-:Y:S05]  /*6ac0*/  BSYNC B0 ;  /* 0x0000000000007941 */ /* 0x000fea0003800000 */
.L_x_112:
[----:B------:R-:W-:-:S03]  /*6ad0*/  UMOV UR8, 0xffffffff ;  /* 0xffffffff00087882 */ /* 0x000fc60000000000 */
[----:B------:R-:W-:Y:S05]  /*6ae0*/  BRA.DIV UR8, `(.L_x_124) ;  /* 0x0000000608d07947 */ /* 0x000fea000b800000 */
[----:B------:R-:W-:-:S13]  /*6af0*/  ELECT P0, URZ, PT ;  /* 0x00000000003f782f */ /* 0x000fda0003800000 */
.L_x_143:
[----:B------:R-:W-:Y:S04]  /*6b00*/  BSSY B0, `(.L_x_125) ;  /* 0x0000058000007945 */ /* 0x000fe80003800000 */
[----:B------:R-:W-:Y:S05]  /*6b10*/  @!P0 BRA `(.L_x_126) ;  /* 0x0000000400588947 */ /* 0x000fea0003800000 */
[----:B------:R-:W-:-:S04]  /*6b20*/  LOP3.LUT R2, R2, 0x2, RZ, 0xfc, !PT ;  /* 0x0000000202027812 */ /* 0x000fc800078efcff */
[----:B------:R-:W-:-:S13]  /*6b30*/  ISETP.NE.AND P0, PT, R2, 0x3, PT ;  /* 0x000000030200780c */ /* 0x000fda0003f05270 */
[----:B------:R-:W-:Y:S05]  /*6b40*/  @!P0 BRA `(.L_x_127) ;  /* 0x0000000000048947 */ /* 0x000fea0003800000 */
[----:B------:R-:W-:Y:S01]  /*6b50*/  BPT.TRAP 0x1 ;  /* 0x000000040000795c */ /* 0x000fe20000300000 */
.L_x_127:
[----:B------:R-:W0:Y:S01]  /*6b60*/  S2R R3, SR_CgaCtaId ;  /* 0x0000000000037919 */ /* 0x000e220000008800 */
[----:B------:R-:W-:-:S04]  /*6b70*/  MOV R0, 0x400 ;  /* 0x0000040000007802 */ /* 0x000fc80000000f00 */
[----:B0-----:R-:W-:Y:S02]  /*6b80*/  LEA R0, R3, R0, 0x18 ;  /* 0x0000000003007211 */ /* 0x001fe400078ec0ff */
[----:B------:R-:W-:-:S03]  /*6b90*/  SHF.L.U32 R3, R11, 0x1f, RZ ;  /* 0x0000001f0b037819 */ /* 0x000fc600000006ff */
[----:B------:R-:W-:-:S04]  /*6ba0*/  VIADD R0, R0, 0x48 ;  /* 0x0000004800007836 */ /* 0x000fc80000000000 */
[C---:B------:R-:W-:Y:S02]  /*6bb0*/  IMAD R6, R15.reuse, 0x8, R0 ;  /* 0x000000080f067824 */ /* 0x040fe400078e0200 */
[----:B------:R-:W-:Y:S02]  /*6bc0*/  VIADD R15, R15, 0x1 ;  /* 0x000000010f0f7836 */ /* 0x000fe40000000000 */
[----:B------:R-:W0:Y:S03]  /*6bd0*/  SYNCS.PHASECHK.TRANS64.TRYWAIT P0, [R6+URZ], R3 ;  /* 0x00000003060075a7 */ /* 0x000e26000800017f */
[----:B------:R-:W-:-:S04]  /*6be0*/  ISETP.NE.AND P1, PT, R15, 0x9, PT ;  /* 0x000000090f00780c */ /* 0x000fc80003f25270 */
[----:B------:R-:W-:Y:S02]  /*6bf0*/  SEL R2, RZ, 0x1, P1 ;  /* 0x00000001ff027807 */ /* 0x000fe40000800000 */
[----:B------:R-:W-:Y:S02]  /*6c00*/  SEL R15, R15, RZ, P1 ;  /* 0x000000ff0f0f7207 */ /* 0x000fe40000800000 */
[----:B------:R-:W-:-:S03]  /*6c10*/  LOP3.LUT R8, R11, R2, RZ, 0x3c, !PT ;  /* 0x000000020b087212 */ /* 0x000fc600078e3cff */
[----:B------:R-:W-:Y:S01]  /*6c20*/  IMAD R7, R15, 0x8, R0 ;  /* 0x000000080f077824 */ /* 0x000fe200078e0200 */
[----:B------:R-:W-:Y:S01]  /*6c30*/  SHF.L.U32 R4, R8, 0x1f, RZ ;  /* 0x0000001f08047819 */ /* 0x000fe200000006ff */
[----:B0-----:R-:W-:Y:S06]  /*6c40*/  @!P0 BRA `(.L_x_128) ;  /* 0x0000000400988947 */ /* 0x001fec0003800000 */
.L_x_144:
[----:B------:R-:W1:Y:S01]  /*6c50*/  SYNCS.PHASECHK.TRANS64.TRYWAIT P0, [R7+URZ], R4 ;  /* 0x00000004070075a7 */ /* 0x000e62000800017f */
[----:B------:R-:W-:-:S05]  /*6c60*/  VIADD R2, R15, 0x1 ;  /* 0x000000010f027836 */ /* 0x000fca0000000000 */
[----:B------:R-:W-:-:S04]  /*6c70*/  ISETP.NE.AND P1, PT, R2, 0x9, PT ;  /* 0x000000090200780c */ /* 0x000fc80003f25270 */
[----:B0-----:R-:W-:Y:S02]  /*6c80*/  SEL R3, RZ, 0x1, P1 ;  /* 0x00000001ff037807 */ /* 0x001fe40000800000 */
[----:B------:R-:W-:Y:S02]  /*6c90*/  SEL R9, R2, RZ, P1 ;  /* 0x000000ff02097207 */ /* 0x000fe40000800000 */
[----:B------:R-:W-:-:S03]  /*6ca0*/  LOP3.LUT R8, R8, R3, RZ, 0x3c, !PT ;  /* 0x0000000308087212 */ /* 0x000fc600078e3cff */
[----:B------:R-:W-:Y:S01]  /*6cb0*/  IMAD R6, R9, 0x8, R0 ;  /* 0x0000000809067824 */ /* 0x000fe200078e0200 */
[----:B------:R-:W-:Y:S01]  /*6cc0*/  SHF.L.U32 R5, R8, 0x1f, RZ ;  /* 0x0000001f08057819 */ /* 0x000fe200000006ff */
[----:B-1----:R-:W-:Y:S06]  /*6cd0*/  @!P0 BRA `(.L_x_129) ;  /* 0x0000000400888947 */ /* 0x002fec0003800000 */
.L_x_145:
[----:B------:R-:W1:Y:S01]  /*6ce0*/  SYNCS.PHASECHK.TRANS64.TRYWAIT P0, [R6+URZ], R5 ;  /* 0x00000005060075a7 */ /* 0x000e62000800017f */
[----:B------:R-:W-:-:S05]  /*6cf0*/  VIADD R2, R9, 0x1 ;  /* 0x0000000109027836 */ /* 0x000fca0000000000 */
[----:B------:R-:W-:-:S04]  /*6d00*/  ISETP.NE.AND P1, PT, R2, 0x9, PT ;  /* 0x000000090200780c */ /* 0x000fc80003f25270 */
[----:B------:R-:W-:Y:S02]  /*6d10*/  SEL R3, RZ, 0x1, P1 ;  /* 0x00000001ff037807 */ /* 0x000fe40000800000 */
[----:B0-----:R-:W-:Y:S02]  /*6d20*/  SEL R7, R2, RZ, P1 ;  /* 0x000000ff02077207 */ /* 0x001fe40000800000 */
[----:B------:R-:W-:-:S03]  /*6d30*/  LOP3.LUT R8, R8, R3, RZ, 0x3c, !PT ;  /* 0x0000000308087212 */ /* 0x000fc600078e3cff */
[----:B------:R-:W-:Y:S01]  /*6d40*/  IMAD R9, R7, 0x8, R0 ;  /* 0x0000000807097824 */ /* 0x000fe200078e0200 */
[----:B------:R-:W-:Y:S01]  /*6d50*/  SHF.L.U32 R4, R8, 0x1f, RZ ;  /* 0x0000001f08047819 */ /* 0x000fe200000006ff */
[----:B-1----:R-:W-:Y:S06]  /*6d60*/  @!P0 BRA `(.L_x_130) ;  /* 0x0000000400788947 */ /* 0x002fec0003800000 */
.L_x_146:
[----:B------:R-:W1:Y:S01]  /*6d70*/  SYNCS.PHASECHK.TRANS64.TRYWAIT P0, [R9+URZ], R4 ;  /* 0x00000004090075a7 */ /* 0x000e62000800017f */
[----:B------:R-:W-:-:S05]  /*6d80*/  VIADD R2, R7, 0x1 ;  /* 0x0000000107027836 */ /* 0x000fca0000000000 */
[----:B------:R-:W-:-:S04]  /*6d90*/  ISETP.NE.AND P1, PT, R2, 0x9, PT ;  /* 0x000000090200780c */ /* 0x000fc80003f25270 */
[----:B------:R-:W-:Y:S02]  /*6da0*/  SEL R3, RZ, 0x1, P1 ;  /* 0x00000001ff037807 */ /* 0x000fe40000800000 */
[----:B------:R-:W-:Y:S02]  /*6db0*/  SEL R7, R2, RZ, P1 ;  /* 0x000000ff02077207 */ /* 0x000fe40000800000 */
[----:B------:R-:W-:-:S03]  /*6dc0*/  LOP3.LUT R8, R8, R3, RZ, 0x3c, !PT ;  /* 0x0000000308087212 */ /* 0x000fc600078e3cff */
[----:B0-----:R-:W-:Y:S01]  /*6dd0*/  IMAD R6, R7, 0x8, R0 ;  /* 0x0000000807067824 */ /* 0x001fe200078e0200 */
[----:B------:R-:W-:Y:S01]  /*6de0*/  SHF.L.U32 R5, R8, 0x1f, RZ ;  /* 0x0000001f08057819 */ /* 0x000fe200000006ff */
[----:B-1----:R-:W-:Y:S06]  /*6df0*/  @!P0 BRA `(.L_x_131) ;  /* 0x0000000400688947 */ /* 0x002fec0003800000 */
.L_x_147:
        /* <DEDUP_REMOVED lines=9> */
.L_x_148:
[----:B------:R-:W1:Y:S01]  /*6e90*/  SYNCS.PHASECHK.TRANS64.TRYWAIT P0, [R9+URZ], R4 ;  /* 0x00000004090075a7 */ /* 0x000e62000800017f */
[----:B------:R-:W-:-:S05]  /*6ea0*/  VIADD R2, R7, 0x1 ;  /* 0x0000000107027836 */ /* 0x000fca0000000000 */
[----:B------:R-:W-:-:S04]  /*6eb0*/  ISETP.NE.AND P1, PT, R2, 0x9, PT ;  /* 0x000000090200780c */ /* 0x000fc80003f25270 */
[----:B------:R-:W-:Y:S02]  /*6ec0*/  SEL R3, RZ, 0x1, P1 ;  /* 0x00000001ff037807 */ /* 0x000fe40000800000 */
[----:B------:R-:W-:Y:S02]  /*6ed0*/  SEL R7, R2, RZ, P1 ;  /* 0x000000ff02077207 */ /* 0x000fe40000800000 */
[----:B------:R-:W-:-:S03]  /*6ee0*/  LOP3.LUT R8, R8, R3, RZ, 0x3c, !PT ;  /* 0x0000000308087212 */ /* 0x000fc600078e3cff */
[----:B------:R-:W-:Y:S01]  /*6ef0*/  IMAD R10, R7, 0x8, R0 ;  /* 0x00000008070a7824 */ /* 0x000fe200078e0200 */
[----:B0-----:R-:W-:Y:S01]  /*6f00*/  SHF.L.U32 R5, R8, 0x1f, RZ ;  /* 0x0000001f08057819 */ /* 0x001fe200000006ff */
[----:B-1----:R-:W-:Y:S06]  /*6f10*/  @!P0 BRA `(.L_x_133) ;  /* 0x0000000400488947 */ /* 0x002fec0003800000 */
.L_x_149:
[----:B------:R-:W1:Y:S01]  /*6f20*/  SYNCS.PHASECHK.TRANS64.TRYWAIT P0, [R10+URZ], R5 ;  /* 0x000000050a0075a7 */ /* 0x000e62000800017f */
[----:B------:R-:W-:-:S05]  /*6f30*/  VIADD R2, R7, 0x1 ;  /* 0x0000000107027836 */ /* 0x000fca0000000000 */
[----:B------:R-:W-:-:S04]  /*6f40*/  ISETP.NE.AND P1, PT, R2, 0x9, PT ;  /* 0x000000090200780c */ /* 0x000fc80003f25270 */
[----:B------:R-:W-:Y:S02]  /*6f50*/  SEL R3, RZ, 0x1, P1 ;  /* 0x00000001ff037807 */ /* 0x000fe40000800000 */
[----:B------:R-:W-:Y:S02]  /*6f60*/  SEL R7, R2, RZ, P1 ;  /* 0x000000ff02077207 */ /* 0x000fe40000800000 */
[----:B0-----:R-:W-:-:S03]  /*6f70*/  LOP3.LUT R9, R8, R3, RZ, 0x3c, !PT ;  /* 0x0000000308097212 */ /* 0x001fc600078e3cff */
[----:B------:R-:W-:Y:S01]  /*6f80*/  IMAD R11, R7, 0x8, R0 ;  /* 0x00000008070b7824 */ /* 0x000fe200078e0200 */
[----:B------:R-:W-:Y:S01]  /*6f90*/  SHF.L.U32 R6, R9, 0x1f, RZ ;  /* 0x0000001f09067819 */ /* 0x000fe200000006ff */
[----:B-1----:R-:W-:Y:S06]  /*6fa0*/  @!P0 BRA `(.L_x_134) ;  /* 0x0000000400388947 */ /* 0x002fec0003800000 */
.L_x_150:
[----:B------:R-:W1:Y:S01]  /*6fb0*/  SYNCS.PHASECHK.TRANS64.TRYWAIT P0, [R11+URZ], R6 ;  /* 0x000000060b0075a7 */ /* 0x000e62000800017f */
[----:B------:R-:W-:-:S05]  /*6fc0*/  VIADD R2, R7, 0x1 ;  /* 0x0000000107027836 */ /* 0x000fca0000000000 */
[----:B------:R-:W-:-:S04]  /*6fd0*/  ISETP.NE.AND P1, PT, R2, 0x9, PT ;  /* 0x000000090200780c */ /* 0x000fc80003f25270 */
[----:B------:R-:W-:Y:S02]  /*6fe0*/  SEL R4, RZ, 0x1, P1 ;  /* 0x00000001ff047807 */ /* 0x000fe40000800000 */
[----:B------:R-:W-:Y:S02]  /*6ff0*/  SEL R3, R2, RZ, P1 ;  /* 0x000000ff02037207 */ /* 0x000fe40000800000 */
[----:B------:R-:W-:Y:S01]  /*7000*/  LOP3.LUT R4, R9, R4, RZ, 0x3c, !PT ;  /* 0x0000000409047212 */ /* 0x000fe200078e3cff */
[----:B-1----:R-:W-:Y:S06]  /*7010*/  @!P0 BRA `(.L_x_135) ;  /* 0x0000000400308947 */ /* 0x002fec0003800000 */
.L_x_151:
[----:B------:R-:W-:Y:S01]  /*7020*/  IMAD R3, R3, 0x8, R0 ;  /* 0x0000000803037824 */ /* 0x000fe200078e0200 */
[----:B------:R-:W-:-:S07]  /*7030*/  SHF.L.U32 R0, R4, 0x1f, RZ ;  /* 0x0000001f04007819 */ /* 0x000fce00000006ff */
.L_x_136:
[----:B--2---:R2:W3:Y:S02]  /*7040*/  SYNCS.PHASECHK.TRANS64.TRYWAIT P0, [R3+URZ], R0 ;  /* 0x00000000030075a7 */ /* 0x0044e4000800017f */
[----:B---3--:R-:W-:Y:S05]  /*7050*/  @!P0 NANOSLEEP.SYNCS 0x989680 ;  /* 0x009896800000895d */ /* 0x008fea0003900000 */
[----:B------:R-:W3:Y:S02]  /*7060*/  @!P0 SYNCS.PHASECHK.TRANS64 P0, [R3+URZ], R0 ;  /* 0x00000000030085a7 */ /* 0x000ee4000800007f */
[----:B---3--:R-:W-:Y:S05]  /*7070*/  @!P0 BRA `(.L_x_136) ;  /* 0xfffffffc00f08947 */ /* 0x008fea000383ffff */
.L_x_126:
[----:B------:R-:W-:Y:S05]  /*7080*/  BSYNC B0 ;  /* 0x0000000000007941 */ /* 0x000fea0003800000 */
.L_x_125:
[----:B------:R-:W-:Y:S05]  /*7090*/  EXIT ;  /* 0x000000000000794d */ /* 0x000fea0003800000 */
.L_x_22:
[----:B-1----:R-:W-:-:S04]  /*70a0*/  IMAD.U32 R9, RZ, RZ, UR6 ;  /* 0x00000006ff097e24 */ /* 0x002fc8000f8e00ff */
[----:B------:R1:W3:Y:S03]  /*70b0*/  SYNCS.PHASECHK.TRANS64.TRYWAIT P0, [R9+URZ], R8 ;  /* 0x00000008090075a7 */ /* 0x0002e6000800017f */
[----:B---3--:R-:W-:Y:S05]  /*70c0*/  @!P0 NANOSLEEP.SYNCS 0x989680 ;  /* 0x009896800000895d */ /* 0x008fea0003900000 */
[----:B------:R-:W3:Y:S02]  /*70d0*/  @!P0 SYNCS.PHASECHK.TRANS64 P0, [R9+URZ], R8 ;  /* 0x00000008090085a7 */ /* 0x000ee4000800007f */
[----:B---3--:R-:W-:Y:S05]  /*70e0*/  @!P0 BRA `(.L_x_22) ;  /* 0xfffffffc00ec8947 */ /* 0x008fea000383ffff */
[----:B------:R-:W-:Y:S05]  /*70f0*/  BRA `(.L_x_21) ;  /* 0xffffffa400747947 */ /* 0x000fea000383ffff */
.L_x_28:
[----:B-1----:R-:W-:-:S04]  /*7100*/  IMAD.U32 R11, RZ, RZ, UR12 ;  /* 0x0000000cff0b7e24 */ /* 0x002fc8000f8e00ff */
[----:B------:R1:W3:Y:S03]  /*7110*/  SYNCS.PHASECHK.TRANS64.TRYWAIT P0, [R11+URZ], R10 ;  /* 0x0000000a0b0075a7 */ /* 0x0002e6000800017f */
[----:B---3--:R-:W-:Y:S05]  /*7120*/  @!P0 NANOSLEEP.SYNCS 0x989680 ;  /* 0x009896800000895d */ /* 0x008fea0003900000 */
[----:B------:R-:W3:Y:S02]  /*7130*/  @!P0 SYNCS.PHASECHK.TRANS64 P0, [R11+URZ], R10 ;  /* 0x0000000a0b0085a7 */ /* 0x000ee4000800007f */
[----:B---3--:R-:W-:Y:S05]  /*7140*/  @!P0 BRA `(.L_x_28) ;  /* 0xfffffffc00ec8947 */ /* 0x008fea000383ffff */
[----:B------:R-:W-:Y:S05]  /*7150*/  BRA `(.L_x_27) ;  /* 0xffffffac002c7947 */ /* 0x000fea000383ffff */
.L_x_113:
[----:B------:R-:W-:Y:S01]  /*7160*/  BSSY B1, `(.L_x_137) ;  /* 0x0000006000017945 */ /* 0x000fe20003800000 */
[----:B------:R-:W-:-:S07]  /*7170*/  IMAD.MOV.U32 R7, RZ, RZ, -0x1 ;  /* 0xffffffffff077424 */ /* 0x000fce00078e00ff */
[----:B------:R-:W-:Y:S05]  /*7180*/  WARPSYNC.COLLECTIVE R7, `(.L_x_138) ;  /* 0x00000000070c7348 */ /* 0x000fea0003c00000 */
[----:B------:R-:W-:Y:S02]  /*7190*/  ELECT P0, UR62, PT ;  /* 0x00000000003e782f */ /* 0x000fe40003800000 */
[----:B------:R-:W-:Y:S01]  /*71a0*/  MOV R7, UR62 ;  /* 0x0000003e00077c02 */ /* 0x000fe20008000f00 */
[----:B------:R-:W-:Y:S10]  /*71b0*/  ENDCOLLECTIVE ;  /* 0x000000000000791b */ /* 0x000ff40003800000 */
.L_x_138:
[----:B------:R-:W-:Y:S05]  /*71c0*/  BSYNC B1 ;  /* 0x0000000000017941 */ /* 0x000fea0003800000 */
.L_x_137:
[----:B------:R-:W-:Y:S05]  /*71d0*/  BRA `(.L_x_139) ;  /* 0xffffffec00847947 */ /* 0x000fea000383ffff */
.L_x_116:
[----:B-1----:R1:W2:Y:S02]  /*71e0*/  SYNCS.PHASECHK.TRANS64.TRYWAIT P0, [R20+URZ+0x48], R9 ;  /* 0x00004809140075a7 */ /* 0x0022a4000800017f */
[----:B--2---:R-:W-:Y:S05]  /*71f0*/  @!P0 NANOSLEEP.SYNCS 0x989680 ;  /* 0x009896800000895d */ /* 0x004fea0003900000 */
[----:B------:R-:W2:Y:S02]  /*7200*/  @!P0 SYNCS.PHASECHK.TRANS64 P0, [R20+URZ+0x48], R9 ;  /* 0x00004809140085a7 */ /* 0x000ea4000800007f */
[----:B--2---:R-:W-:Y:S05]  /*7210*/  @!P0 BRA `(.L_x_116) ;  /* 0xfffffffc00f08947 */ /* 0x004fea000383ffff */
[----:B------:R-:W-:Y:S05]  /*7220*/  BRA `(.L_x_140) ;  /* 0xffffffec00c07947 */ /* 0x000fea000383ffff */
.L_x_124:
[----:B------:R-:W-:Y:S01]  /*7230*/  BSSY B0, `(.L_x_141) ;  /* 0x0000006000007945 */ /* 0x000fe20003800000 */
[----:B------:R-:W-:-:S07]  /*7240*/  IMAD.MOV.U32 R7, RZ, RZ, -0x1 ;  /* 0xffffffffff077424 */ /* 0x000fce00078e00ff */
[----:B------:R-:W-:Y:S05]  /*7250*/  WARPSYNC.COLLECTIVE R7, `(.L_x_142) ;  /* 0x00000000070c7348 */ /* 0x000fea0003c00000 */
[----:B------:R-:W-:Y:S02]  /*7260*/  ELECT P0, UR62, PT ;  /* 0x00000000003e782f */ /* 0x000fe40003800000 */
[----:B------:R-:W-:Y:S01]  /*7270*/  MOV R7, UR62 ;  /* 0x0000003e00077c02 */ /* 0x000fe20008000f00 */
[----:B------:R-:W-:Y:S10]  /*7280*/  ENDCOLLECTIVE ;  /* 0x000000000000791b */ /* 0x000ff40003800000 */
.L_x_142:
[----:B------:R-:W-:Y:S05]  /*7290*/  BSYNC B0 ;  /* 0x0000000000007941 */ /* 0x000fea0003800000 */
.L_x_141:
[----:B------:R-:W-:Y:S05]  /*72a0*/  BRA `(.L_x_143) ;  /* 0xfffffff800147947 */ /* 0x000fea000383ffff */
.L_x_128:
[----:B0-----:R0:W1:Y:S02]  /*72b0*/  SYNCS.PHASECHK.TRANS64.TRYWAIT P0, [R6+URZ], R3 ;  /* 0x00000003060075a7 */ /* 0x001064000800017f */
[----:B-1----:R-:W-:Y:S05]  /*72c0*/  @!P0 NANOSLEEP.SYNCS 0x989680 ;  /* 0x009896800000895d */ /* 0x002fea0003900000 */
[----:B------:R-:W1:Y:S02]  /*72d0*/  @!P0 SYNCS.PHASECHK.TRANS64 P0, [R6+URZ], R3 ;  /* 0x00000003060085a7 */ /* 0x000e64000800007f */
[----:B-1----:R-:W-:Y:S05]  /*72e0*/  @!P0 BRA `(.L_x_128) ;  /* 0xfffffffc00f08947 */ /* 0x002fea000383ffff */
[----:B------:R-:W-:Y:S05]  /*72f0*/  BRA `(.L_x_144) ;  /* 0xfffffff800547947 */ /* 0x000fea000383ffff */
.L_x_129:
[----:B0-----:R0:W1:Y:S02]  /*7300*/  SYNCS.PHASECHK.TRANS64.TRYWAIT P0, [R7+URZ], R4 ;  /* 0x00000004070075a7 */ /* 0x001064000800017f */
[----:B-1----:R-:W-:Y:S05]  /*7310*/  @!P0 NANOSLEEP.SYNCS 0x989680 ;  /* 0x009896800000895d */ /* 0x002fea0003900000 */
[----:B------:R-:W1:Y:S02]  /*7320*/  @!P0 SYNCS.PHASECHK.TRANS64 P0, [R7+URZ], R4 ;  /* 0x00000004070085a7 */ /* 0x000e64000800007f */
[----:B-1----:R-:W-:Y:S05]  /*7330*/  @!P0 BRA `(.L_x_129) ;  /* 0xfffffffc00f08947 */ /* 0x002fea000383ffff */
[----:B------:R-:W-:Y:S05]  /*7340*/  BRA `(.L_x_145) ;  /* 0xfffffff800647947 */ /* 0x000fea000383ffff */
.L_x_130:
[----:B0-----:R0:W1:Y:S02]  /*7350*/  SYNCS.PHASECHK.TRANS64.TRYWAIT P0, [R6+URZ], R5 ;  /* 0x00000005060075a7 */ /* 0x001064000800017f */
[----:B-1----:R-:W-:Y:S05]  /*7360*/  @!P0 NANOSLEEP.SYNCS 0x989680 ;  /* 0x009896800000895d */ /* 0x002fea0003900000 */
[----:B------:R-:W1:Y:S02]  /*7370*/  @!P0 SYNCS.PHASECHK.TRANS64 P0, [R6+URZ], R5 ;  /* 0x00000005060085a7 */ /* 0x000e64000800007f */
[----:B-1----:R-:W-:Y:S05]  /*7380*/  @!P0 BRA `(.L_x_130) ;  /* 0xfffffffc00f08947 */ /* 0x002fea000383ffff */
[----:B------:R-:W-:Y:S05]  /*7390*/  BRA `(.L_x_146) ;  /* 0xfffffff800747947 */ /* 0x000fea000383ffff */
.L_x_131:
[----:B0-----:R0:W1:Y:S02]  /*73a0*/  SYNCS.PHASECHK.TRANS64.TRYWAIT P0, [R9+URZ], R4 ;  /* 0x00000004090075a7 */ /* 0x001064000800017f */
[----:B-1----:R-:W-:Y:S05]  /*73b0*/  @!P0 NANOSLEEP.SYNCS 0x989680 ;  /* 0x009896800000895d */ /* 0x002fea0003900000 */
[----:B------:R-:W1:Y:S02]  /*73c0*/  @!P0 SYNCS.PHASECHK.TRANS64 P0, [R9+URZ], R4 ;  /* 0x00000004090085a7 */ /* 0x000e64000800007f */
[----:B-1----:R-:W-:Y:S05]  /*73d0*/  @!P0 BRA `(.L_x_131) ;  /* 0xfffffffc00f08947 */ /* 0x002fea000383ffff */
[----:B------:R-:W-:Y:S05]  /*73e0*/  BRA `(.L_x_147) ;  /* 0xfffffff800847947 */ /* 0x000fea000383ffff */
.L_x_132:
[----:B0-----:R0:W1:Y:S02]  /*73f0*/  SYNCS.PHASECHK.TRANS64.TRYWAIT P0, [R6+URZ], R5 ;  /* 0x00000005060075a7 */ /* 0x001064000800017f */
[----:B-1----:R-:W-:Y:S05]  /*7400*/  @!P0 NANOSLEEP.SYNCS 0x989680 ;  /* 0x009896800000895d */ /* 0x002fea0003900000 */
[----:B------:R-:W1:Y:S02]  /*7410*/  @!P0 SYNCS.PHASECHK.TRANS64 P0, [R6+URZ], R5 ;  /* 0x00000005060085a7 */ /* 0x000e64000800007f */
[----:B-1----:R-:W-:Y:S05]  /*7420*/  @!P0 BRA `(.L_x_132) ;  /* 0xfffffffc00f08947 */ /* 0x002fea000383ffff */
[----:B------:R-:W-:Y:S05]  /*7430*/  BRA `(.L_x_148) ;  /* 0xfffffff800947947 */ /* 0x000fea000383ffff */
.L_x_133:
[----:B0-----:R0:W1:Y:S02]  /*7440*/  SYNCS.PHASECHK.TRANS64.TRYWAIT P0, [R9+URZ], R4 ;  /* 0x00000004090075a7 */ /* 0x001064000800017f */
[----:B-1----:R-:W-:Y:S05]  /*7450*/  @!P0 NANOSLEEP.SYNCS 0x989680 ;  /* 0x009896800000895d */ /* 0x002fea0003900000 */
[----:B------:R-:W1:Y:S02]  /*7460*/  @!P0 SYNCS.PHASECHK.TRANS64 P0, [R9+URZ], R4 ;  /* 0x00000004090085a7 */ /* 0x000e64000800007f */
[----:B-1----:R-:W-:Y:S05]  /*7470*/  @!P0 BRA `(.L_x_133) ;  /* 0xfffffffc00f08947 */ /* 0x002fea000383ffff */
[----:B------:R-:W-:Y:S05]  /*7480*/  BRA `(.L_x_149) ;  /* 0xfffffff800a47947 */ /* 0x000fea000383ffff */
.L_x_134:
[----:B0-----:R0:W1:Y:S02]  /*7490*/  SYNCS.PHASECHK.TRANS64.TRYWAIT P0, [R10+URZ], R5 ;  /* 0x000000050a0075a7 */ /* 0x001064000800017f */
[----:B-1----:R-:W-:Y:S05]  /*74a0*/  @!P0 NANOSLEEP.SYNCS 0x989680 ;  /* 0x009896800000895d */ /* 0x002fea0003900000 */
[----:B------:R-:W1:Y:S02]  /*74b0*/  @!P0 SYNCS.PHASECHK.TRANS64 P0, [R10+URZ], R5 ;  /* 0x000000050a0085a7 */ /* 0x000e64000800007f */
[----:B-1----:R-:W-:Y:S05]  /*74c0*/  @!P0 BRA `(.L_x_134) ;  /* 0xfffffffc00f08947 */ /* 0x002fea000383ffff */
[----:B------:R-:W-:Y:S05]  /*74d0*/  BRA `(.L_x_150) ;  /* 0xfffffff800b47947 */ /* 0x000fea000383ffff */
.L_x_135:
[----:B-1----:R1:W2:Y:S02]  /*74e0*/  SYNCS.PHASECHK.TRANS64.TRYWAIT P0, [R11+URZ], R6 ;  /* 0x000000060b0075a7 */ /* 0x0022a4000800017f */
[----:B--2---:R-:W-:Y:S05]  /*74f0*/  @!P0 NANOSLEEP.SYNCS 0x989680 ;  /* 0x009896800000895d */ /* 0x004fea0003900000 */
[----:B------:R-:W2:Y:S02]  /*7500*/  @!P0 SYNCS.PHASECHK.TRANS64 P0, [R11+URZ], R6 ;  /* 0x000000060b0085a7 */ /* 0x000ea4000800007f */
[----:B--2---:R-:W-:Y:S05]  /*7510*/  @!P0 BRA `(.L_x_135) ;  /* 0xfffffffc00f08947 */ /* 0x004fea000383ffff */
[----:B------:R-:W-:Y:S05]  /*7520*/  BRA `(.L_x_151) ;  /* 0xfffffff800bc7947 */ /* 0x000fea000383ffff */
.L_x_152:
[----:B------:R-:W-:-:S00]  /*7530*/  BRA `(.L_x_152) ;  /* 0xfffffffc00fc7947 */ /* 0x000fc0000383ffff */
[----:B------:R-:W-:-:S00]  /*7540*/  NOP ;  /* 0x0000000000007918 */ /* 0x000fc00000000000 */
        /* <DEDUP_REMOVED lines=11> */
.L_x_153:


//--------------------- .nv.shared._ZN7cutlass13device_kernelINS_4gemm6kernel13GemmUniversalIN4cute5tupleIJiiiiEEENS1_10collective13CollectiveMmaINS1_37MainloopSm90TmaGmmaWarpSpecializedFP8ILi9ENS5_IJNS4_1CILi2EEESB_NSA_ILi1EEEEEENS1_35KernelTmaWarpSpecializedCooperativeEEENS5_IJNSA_ILi128EEENSA_ILi64EEESG_EEENS_12float_e4m3_tENS5_IJlSC_lEEESJ_SK_NS4_8TiledMMAINS4_8MMA_AtomIJNS4_4SM904GMMA30MMA_64x64x32_F32E4M3E4M3_SS_TNILNSO_7ScaleInE1ELSQ_1EEEEEENS4_6LayoutINS5_IJSB_SC_SC_EEENS5_IJSC_NSA_ILi0EEESV_EEEEENS5_IJNS4_10UnderscoreESY_SY_EEEEENS4_23SM90_TMA_LOAD_MULTICASTENS4_14ComposedLayoutINS4_7SwizzleILi3ELi4ELi3EEENS4_18smem_ptr_flag_bitsILi8EEENST_INS5_IJNSA_ILi8EEESG_EEENS5_IJSG_SC_EEEEEEEvNS4_8identityES11_S1B_vS1C_EENS_8epilogue10collective6detail29Sm90TmaWarpSpecializedAdapterINS1F_15DefaultEpilogueISJ_SK_SK_NS1E_6thread17LinearCombinationISJ_Li1EffLNS1J_9ScaleType4KindE0ELNS_15FloatRoundStyleE2ESJ_EENS1_15EpilogueDefaultEEEEEvvEEEEvNT_6ParamsE --------------------------
	.section	.nv.shared._ZN7cutlass13device_kernelINS_4gemm6kernel13GemmUniversalIN4cute5tupleIJiiiiEEENS1_10collective13CollectiveMmaINS1_37MainloopSm90TmaGmmaWarpSpecializedFP8ILi9ENS5_IJNS4_1CILi2EEESB_NSA_ILi1EEEEEENS1_35KernelTmaWarpSpecializedCooperativeEEENS5_IJNSA_ILi128EEENSA_ILi64EEESG_EEENS_12float_e4m3_tENS5_IJlSC_lEEESJ_SK_NS4_8TiledMMAINS4_8MMA_AtomIJNS4_4SM904GMMA30MMA_64x64x32_F32E4M3E4M3_SS_TNILNSO_7ScaleInE1ELSQ_1EEEEEENS4_6LayoutINS5_IJSB_SC_SC_EEENS5_IJSC_NSA_ILi0EEESV_EEEEENS5_IJNS4_10UnderscoreESY_SY_EEEEENS4_23SM90_TMA_LOAD_MULTICASTENS4_14ComposedLayoutINS4_7SwizzleILi3ELi4ELi3EEENS4_18smem_ptr_flag_bitsILi8EEENST_INS5_IJNSA_ILi8EEESG_EEENS5_IJSG_SC_EEEEEEEvNS4_8identityES11_S1B_vS1C_EENS_8epilogue10collective6detail29Sm90TmaWarpSpecializedAdapterINS1F_15DefaultEpilogueISJ_SK_SK_NS1E_6thread17LinearCombinationISJ_Li1EffLNS1J_9ScaleType4KindE0ELNS_15FloatRoundStyleE2ESJ_EENS1_15EpilogueDefaultEEEEEvvEEEEvNT_6ParamsE,"aw",@nobits
	.sectionflags	@""
	.align	16
	.zero		1024


//--------------------- .nv.shared.reserved.0     --------------------------
	.section	.nv.shared.reserved.0,"aw",@nobits
	.weak		__nv_reservedSMEM_offset_0_alias
	.size		__nv_reservedSMEM_offset_0_alias, 0, 0
	.other		__nv_reservedSMEM_offset_0_alias,@"STO_CUDA_RESERVED_SHARED STV_DEFAULT"
__nv_reservedSMEM_offset_0_alias:
	.zero		0


//--------------------- .nv.global                --------------------------
	.section	.nv.global,"aw",@nobits
.nv.global:
	.type		_ZN39_INTERNAL_18e1221c_4_k_cu_5d43a51e_51554cute1_E,@object
	.size		_ZN39_INTERNAL_18e1221c_4_k_cu_5d43a51e_51554cute1_E,(_ZN39_INTERNAL_18e1221c_4_k_cu_5d43a51e_51554cuda3std3__45__cpo6cbeginE - _ZN39_INTERNAL_18e1221c_4_k_cu_5d43a51e_51554cute1_E)
_ZN39_INTERNAL_18e1221c_4_k_cu_5d43a51e_51554cute1_E:
	.zero		1
	.type		_ZN39_INTERNAL_18e1221c_4_k_cu_5d43a51e_51554cuda3std3__45__cpo6cbeginE,@object
	.size		_ZN39_INTERNAL_18e1221c_4_k_cu_5d43a51e_51554cuda3std3__45__cpo6cbeginE,(_ZN39_INTERNAL_18e1221c_4_k_cu_5d43a51e_51554cuda3std3__48in_placeE - _ZN39_INTERNAL_18e1221c_4_k_cu_5d43a51e_51554cuda3std3__45__cpo6cbeginE)
_ZN39_INTERNAL_18e1221c_4_k_cu_5d43a51e_51554cuda3std3__45__cpo6cbeginE:
	.zero		1
	.type		_ZN39_INTERNAL_18e1221c_4_k_cu_5d43a51e_51554cuda3std3__48in_placeE,@object
	.size		_ZN39_INTERNAL_18e1221c_4_k_cu_5d43a51e_51554cuda3std3__48in_placeE,(_ZN39_INTERNAL_18e1221c_4_k_cu_5d43a51e_51554cuda3std6ranges3__45__cpo9iter_moveE - _ZN39_INTERNAL_18e1221c_4_k_cu_5d43a51e_51554cuda3std3__48in_placeE)
_ZN39_INTERNAL_18e1221c_4_k_cu_5d43a51e_51554cuda3std3__48in_placeE:
	.zero		1
	.type		_ZN39_INTERNAL_18e1221c_4_k_cu_5d43a51e_51554cuda3std6ranges3__45__cpo9iter_moveE,@object
	.size		_ZN39_INTERNAL_18e1221c_4_k_cu_5d43a51e_51554cuda3std6ranges3__45__cpo9iter_moveE,(_ZN39_INTERNAL_18e1221c_4_k_cu_5d43a51e_51554cuda3std3__45__cpo5beginE - _ZN39_INTERNAL_18e1221c_4_k_cu_5d43a51e_51554cuda3std6ranges3__45__cpo9iter_moveE)
_ZN39_INTERNAL_18e1221c_4_k_cu_5d43a51e_51554cuda3std6ranges3__45__cpo9iter_moveE:
	.zero		1
	.type		_ZN39_INTERNAL_18e1221c_4_k_cu_5d43a51e_51554cuda3std3__45__cpo5beginE,@object
	.size		_ZN39_INTERNAL_18e1221c_4_k_cu_5d43a51e_51554cuda3std3__45__cpo5beginE,(_ZN39_INTERNAL_18e1221c_4_k_cu_5d43a51e_51554cuda3std3__441_GLOBAL__N__18e1221c_4_k_cu_5d43a51e_51556ignoreE - _ZN39_INTERNAL_18e1221c_4_k_cu_5d43a51e_51554cuda3std3__45__cpo5beginE)
_ZN39_INTERNAL_18e1221c_4_k_cu_5d43a51e_51554cuda3std3__45__cpo5beginE:
	.zero		1
	.type		_ZN39_INTERNAL_18e1221c_4_k_cu_5d43a51e_51554cuda3std3__441_GLOBAL__N__18e1221c_4_k_cu_5d43a51e_51556ignoreE,@object
	.size		_ZN39_INTERNAL_18e1221c_4_k_cu_5d43a51e_51554cuda3std3__441_GLOBAL__N__18e1221c_4_k_cu_5d43a51e_51556ignoreE,(_ZN39_INTERNAL_18e1221c_4_k_cu_5d43a51e_51554cute7productE - _ZN39_INTERNAL_18e1221c_4_k_cu_5d43a51e_51554cuda3std3__441_GLOBAL__N__18e1221c_4_k_cu_5d43a51e_51556ignoreE)
_ZN39_INTERNAL_18e1221c_4_k_cu_5d43a51e_51554cuda3std3__441_GLOBAL__N__18e1221c_4_k_cu_5d43a51e_51556ignoreE:
	.zero		1
	.type		_ZN39_INTERNAL_18e1221c_4_k_cu_5d43a51e_51554cute7productE,@object
	.size		_ZN39_INTERNAL_18e1221c_4_k_cu_5d43a51e_51554cute7productE,(_ZN39_INTERNAL_18e1221c_4_k_cu_5d43a51e_51554cuda3std3__45__cpo3endE - _ZN39_INTERNAL_18e1221c_4_k_cu_5d43a51e_51554cute7productE)
_ZN39_INTERNAL_18e1221c_4_k_cu_5d43a51e_51554cute7productE:
	.zero		1
	.type		_ZN39_INTERNAL_18e1221c_4_k_cu_5d43a51e_51554cuda3std3__45__cpo3endE,@object
	.size		_ZN39_INTERNAL_18e1221c_4_k_cu_5d43a51e_51554cuda3std3__45__cpo3endE,(_ZN39_INTERNAL_18e1221c_4_k_cu_5d43a51e_51554cuda3std3__419piecewise_constructE - _ZN39_INTERNAL_18e1221c_4_k_cu_5d43a51e_51554cuda3std3__45__cpo3endE)
_ZN39_INTERNAL_18e1221c_4_k_cu_5d43a51e_51554cuda3std3__45__cpo3endE:
	.zero		1
	.type		_ZN39_INTERNAL_18e1221c_4_k_cu_5d43a51e_51554cuda3std3__419piecewise_constructE,@object
	.size		_ZN39_INTERNAL_18e1221c_4_k_cu_5d43a51e_51554cuda3std3__419piecewise_constructE,(_ZN39_INTERNAL_18e1221c_4_k_cu_5d43a51e_51554cuda3std3__45__cpo4cendE - _ZN39_INTERNAL_18e1221c_4_k_cu_5d43a51e_51554cuda3std3__419piecewise_constructE)
_ZN39_INTERNAL_18e1221c_4_k_cu_5d43a51e_51554cuda3std3__419piecewise_constructE:
	.zero		1
	.type		_ZN39_INTERNAL_18e1221c_4_k_cu_5d43a51e_51554cuda3std3__45__cpo4cendE,@object
	.size		_ZN39_INTERNAL_18e1221c_4_k_cu_5d43a51e_51554cuda3std3__45__cpo4cendE,(_ZN39_INTERNAL_18e1221c_4_k_cu_5d43a51e_51554cuda3std6ranges3__45__cpo4swapE - _ZN39_INTERNAL_18e1221c_4_k_cu_5d43a51e_51554cuda3std3__45__cpo4cendE)
_ZN39_INTERNAL_18e1221c_4_k_cu_5d43a51e_51554cuda3std3__45__cpo4cendE:
	.zero		1
	.type		_ZN39_INTERNAL_18e1221c_4_k_cu_5d43a51e_51554cuda3std6ranges3__45__cpo4swapE,@object
	.size		_ZN39_INTERNAL_18e1221c_4_k_cu_5d43a51e_51554cuda3std6ranges3__45__cpo4swapE,(.L_7 - _ZN39_INTERNAL_18e1221c_4_k_cu_5d43a51e_51554cuda3std6ranges3__45__cpo4swapE)
_ZN39_INTERNAL_18e1221c_4_k_cu_5d43a51e_51554cuda3std6ranges3__45__cpo4swapE:
	.zero		1
.L_7:


//--------------------- .nv.constant0._ZN7cutlass13device_kernelINS_4gemm6kernel13GemmUniversalIN4cute5tupleIJiiiiEEENS1_10collective13CollectiveMmaINS1_37MainloopSm90TmaGmmaWarpSpecializedFP8ILi9ENS5_IJNS4_1CILi2EEESB_NSA_ILi1EEEEEENS1_35KernelTmaWarpSpecializedCooperativeEEENS5_IJNSA_ILi128EEENSA_ILi64EEESG_EEENS_12float_e4m3_tENS5_IJlSC_lEEESJ_SK_NS4_8TiledMMAINS4_8MMA_AtomIJNS4_4SM904GMMA30MMA_64x64x32_F32E4M3E4M3_SS_TNILNSO_7ScaleInE1ELSQ_1EEEEEENS4_6LayoutINS5_IJSB_SC_SC_EEENS5_IJSC_NSA_ILi0EEESV_EEEEENS5_IJNS4_10UnderscoreESY_SY_EEEEENS4_23SM90_TMA_LOAD_MULTICASTENS4_14ComposedLayoutINS4_7SwizzleILi3ELi4ELi3EEENS4_18smem_ptr_flag_bitsILi8EEENST_INS5_IJNSA_ILi8EEESG_EEENS5_IJSG_SC_EEEEEEEvNS4_8identityES11_S1B_vS1C_EENS_8epilogue10collective6detail29Sm90TmaWarpSpecializedAdapterINS1F_15DefaultEpilogueISJ_SK_SK_NS1E_6thread17LinearCombinationISJ_Li1EffLNS1J_9ScaleType4KindE0ELNS_15FloatRoundStyleE2ESJ_EENS1_15EpilogueDefaultEEEEEvvEEEEvNT_6ParamsE --------------------------
	.section	.nv.constant0._ZN7cutlass13device_kernelINS_4gemm6kernel13GemmUniversalIN4cute5tupleIJiiiiEEENS1_10collective13CollectiveMmaINS1_37MainloopSm90TmaGmmaWarpSpecializedFP8ILi9ENS5_IJNS4_1CILi2EEESB_NSA_ILi1EEEEEENS1_35KernelTmaWarpSpecializedCooperativeEEENS5_IJNSA_ILi128EEENSA_ILi64EEESG_EEENS_12float_e4m3_tENS5_IJlSC_lEEESJ_SK_NS4_8TiledMMAINS4_8MMA_AtomIJNS4_4SM904GMMA30MMA_64x64x32_F32E4M3E4M3_SS_TNILNSO_7ScaleInE1ELSQ_1EEEEEENS4_6LayoutINS5_IJSB_SC_SC_EEENS5_IJSC_NSA_ILi0EEESV_EEEEENS5_IJNS4_10UnderscoreESY_SY_EEEEENS4_23SM90_TMA_LOAD_MULTICASTENS4_14ComposedLayoutINS4_7SwizzleILi3ELi4ELi3EEENS4_18smem_ptr_flag_bitsILi8EEENST_INS5_IJNSA_ILi8EEESG_EEENS5_IJSG_SC_EEEEEEEvNS4_8identityES11_S1B_vS1C_EENS_8epilogue10collective6detail29Sm90TmaWarpSpecializedAdapterINS1F_15DefaultEpilogueISJ_SK_SK_NS1E_6thread17LinearCombinationISJ_Li1EffLNS1J_9ScaleType4KindE0ELNS_15FloatRoundStyleE2ESJ_EENS1_15EpilogueDefaultEEEEEvvEEEEvNT_6ParamsE,"a",@progbits
	.sectionflags	@""
	.align	4
.nv.constant0._ZN7cutlass13device_kernelINS_4gemm6kernel13GemmUniversalIN4cute5tupleIJiiiiEEENS1_10collective13CollectiveMmaINS1_37MainloopSm90TmaGmmaWarpSpecializedFP8ILi9ENS5_IJNS4_1CILi2EEESB_NSA_ILi1EEEEEENS1_35KernelTmaWarpSpecializedCooperativeEEENS5_IJNSA_ILi128EEENSA_ILi64EEESG_EEENS_12float_e4m3_tENS5_IJlSC_lEEESJ_SK_NS4_8TiledMMAINS4_8MMA_AtomIJNS4_4SM904GMMA30MMA_64x64x32_F32E4M3E4M3_SS_TNILNSO_7ScaleInE1ELSQ_1EEEEEENS4_6LayoutINS5_IJSB_SC_SC_EEENS5_IJSC_NSA_ILi0EEESV_EEEEENS5_IJNS4_10UnderscoreESY_SY_EEEEENS4_23SM90_TMA_LOAD_MULTICASTENS4_14ComposedLayoutINS4_7SwizzleILi3ELi4ELi3EEENS4_18smem_ptr_flag_bitsILi8EEENST_INS5_IJNSA_ILi8EEESG_EEENS5_IJSG_SC_EEEEEEEvNS4_8identityES11_S1B_vS1C_EENS_8epilogue10collective6detail29Sm90TmaWarpSpecializedAdapterINS1F_15DefaultEpilogueISJ_SK_SK_NS1E_6thread17LinearCombinationISJ_Li1EffLNS1J_9ScaleType4KindE0ELNS_15FloatRoundStyleE2ESJ_EENS1_15EpilogueDefaultEEEEEvvEEEEvNT_6ParamsE:
	.zero		1664


//--------------------- SYMBOLS --------------------------

	.type		.nv.reservedSmem.offset0,@object
	.size		.nv.reservedSmem.offset0,0x4
